def attn_fwd(
    Q,
    K,
    V,
    Out,
    Lse,
    sm_scale,
    stride_qz,
    stride_qh,
    stride_qm,
    stride_qk,
    stride_kz,
    stride_kh,
    stride_kn,
    stride_kk,
    stride_vz,
    stride_vh,
    stride_vn,
    stride_vk,
    stride_oz,
    stride_oh,
    stride_om,
    stride_ok,
    seqlen_q,
    seqlen_k,
    BLOCK_M: tl.constexpr,
    BLOCK_N: tl.constexpr,
    HEAD_DIM: tl.constexpr,
    CAUSAL: tl.constexpr,
):
    start_m = tl.program_id(0)
    off_hz = tl.program_id(1)
    q_off = off_hz * stride_qh
    k_off = off_hz * stride_kh
    v_off = off_hz * stride_vh
    offs_m = start_m * BLOCK_M + tl.arange(0, BLOCK_M)
    offs_d = tl.arange(0, HEAD_DIM)
    offs_n = tl.arange(0, BLOCK_N)
    q_ptrs = Q + q_off + offs_m[:, None] * stride_qm + offs_d[None, :] * stride_qk
    k_ptrs = K + k_off + offs_d[:, None] * stride_kk + offs_n[None, :] * stride_kn
    v_ptrs = V + v_off + offs_n[:, None] * stride_vn + offs_d[None, :] * stride_vk
    m_i = tl.full([BLOCK_M], float("-inf"), dtype=tl.float32)
    l_i = tl.zeros([BLOCK_M], dtype=tl.float32) + 1.0
    acc = tl.zeros([BLOCK_M, HEAD_DIM], dtype=tl.float32)
    q = tl.load(q_ptrs)
    acc, l_i, m_i = _attn_fwd_inner(
        acc,
        l_i,
        m_i,
        q,
        k_ptrs,
        v_ptrs,
        sm_scale,
        stride_kn,
        stride_vn,
        start_m,
        seqlen_k,
        BLOCK_M,
        BLOCK_N,
        HEAD_DIM,
        CAUSAL,
    )
    acc = acc / l_i[:, None]
    lse = m_i + tl.math.log2(l_i) / 1.4426950408889634
    o_ptrs = (
        Out
        + off_hz * stride_oh
        + offs_m[:, None] * stride_om
        + offs_d[None, :] * stride_ok
    )
    tl.store(o_ptrs, acc.to(Out.dtype.element_ty))
    tl.store(Lse + off_hz * seqlen_q + offs_m, lse)

# config = {"BLOCK_M": 128, "BLOCK_N": 32, "HEAD_DIM": 64, "arch": "sm_100", "causal": false, "dtype": "fp8e4m3", "num_stages": 3, "num_warps": 4}
# arch = sm_100


// ===== COMPILED SASS (sm_100a) =====

	.target	sm_100a

	.elftype	@"ET_EXEC"


//--------------------- .note.nv.tkinfo           --------------------------
	.section	.note.nv.tkinfo,"",@"SHT_NOTE"
	.sectionflags	@"SHF_NOTE_NV_TKINFO"
	.tkinfo
        /*0018*/ 	.word	0x00000081
        /*0030*/ 	.string	""
        /*0030*/ 	.string	"ptxas-blackwell"
        /*0030*/ 	.string	"Cuda compilation tools, release 12.9, V12.9.86"
        /*0030*/ 	.string	"Build cuda_12.9.r12.9/compiler.36037853_0"
        /*0030*/ 	.string	"-v  -suppress-debug-info  -lineinfo  -arch sm_100a "



//--------------------- .note.nv.cuver            --------------------------
	.section	.note.nv.cuver,"",@"SHT_NOTE"
	.sectionflags	@"SHF_NOTE_NV_CUVER"
        /*0018*/ 	.short	0x0001
        /*001a*/ 	.short	0x0064
        /*001c*/ 	.short	0x0001
        /*001e*/ 	.short	0x0000
        /*0020*/ 	.short	0x0001
        /*0022*/ 	.short	0x0000


//--------------------- .nv.info                  --------------------------
	.section	.nv.info,"",@"SHT_CUDA_INFO"
	.align	4


	//----- nvinfo : EIATTR_REGCOUNT
	.align		4
        /*0000*/ 	.byte	0x04, 0x2f
        /*0002*/ 	.short	(.L_5 - .L_4)
	.align		4
.L_4:
        /*0004*/ 	.word	index@(attn_fwd)
        /*0008*/ 	.word	0x000000a8


	//----- nvinfo : EIATTR_FRAME_SIZE
	.align		4
.L_5:
        /*000c*/ 	.byte	0x04, 0x11
        /*000e*/ 	.short	(.L_7 - .L_6)
	.align		4
.L_6:
        /*0010*/ 	.word	index@($__internal_2_$__cuda_sm10x_tcgen05_guardrail_trap_unallocated_columns_being_dealloced)
        /*0014*/ 	.word	0x00000000


	//----- nvinfo : EIATTR_FRAME_SIZE
	.align		4
.L_7:
        /*0018*/ 	.byte	0x04, 0x11
        /*001a*/ 	.short	(.L_9 - .L_8)
	.align		4
.L_8:
        /*001c*/ 	.word	index@($__internal_1_$__cuda_sm10x_tcgen05_guardrail_trap_phase_invalid_during_alloc)
        /*0020*/ 	.word	0x00000000


	//----- nvinfo : EIATTR_FRAME_SIZE
	.align		4
.L_9:
        /*0024*/ 	.byte	0x04, 0x11
        /*0026*/ 	.short	(.L_11 - .L_10)
	.align		4
.L_10:
        /*0028*/ 	.word	index@($__internal_0_$__cuda_sm10x_tcgen05_guardrail_trap_col_being_dealloced_not_returned_by_alloc)
        /*002c*/ 	.word	0x00000000


	//----- nvinfo : EIATTR_FRAME_SIZE
	.align		4
.L_11:
        /*0030*/ 	.byte	0x04, 0x11
        /*0032*/ 	.short	(.L_13 - .L_12)
	.align		4
.L_12:
        /*0034*/ 	.word	index@(attn_fwd)
        /*0038*/ 	.word	0x00000000


	//----- nvinfo : EIATTR_MIN_STACK_SIZE
	.align		4
.L_13:
        /*003c*/ 	.byte	0x04, 0x12
        /*003e*/ 	.short	(.L_15 - .L_14)
	.align		4
.L_14:
        /*0040*/ 	.word	index@(attn_fwd)
        /*0044*/ 	.word	0x00000000
.L_15:


//--------------------- .nv.info.attn_fwd         --------------------------
	.section	.nv.info.attn_fwd,"",@"SHT_CUDA_INFO"
	.sectionflags	@""
	.align	4


	//----- nvinfo : EIATTR_CUDA_API_VERSION
	.align		4
        /*0000*/ 	.byte	0x04, 0x37
        /*0002*/ 	.short	(.L_17 - .L_16)
.L_16:
        /*0004*/ 	.word	0x00000081


	//----- nvinfo : EIATTR_KPARAM_INFO
	.align		4
.L_17:
        /*0008*/ 	.byte	0x04, 0x17
        /*000a*/ 	.short	(.L_19 - .L_18)
.L_18:
        /*000c*/ 	.word	0x00000000
        /*0010*/ 	.short	0x0019
        /*0012*/ 	.short	0x0080
        /*0014*/ 	.byte	0x00, 0xf4, 0x21, 0x00


	//----- nvinfo : EIATTR_KPARAM_INFO
	.align		4
.L_19:
        /*0018*/ 	.byte	0x04, 0x17
        /*001a*/ 	.short	(.L_21 - .L_20)
.L_20:
        /*001c*/ 	.word	0x00000000
        /*0020*/ 	.short	0x0018
        /*0022*/ 	.short	0x0078
        /*0024*/ 	.byte	0x00, 0xf4, 0x21, 0x00


	//----- nvinfo : EIATTR_KPARAM_INFO
	.align		4
.L_21:
        /*0028*/ 	.byte	0x04, 0x17
        /*002a*/ 	.short	(.L_23 - .L_22)
.L_22:
        /*002c*/ 	.word	0x00000000
        /*0030*/ 	.short	0x0017
        /*0032*/ 	.short	0x0070
        /*0034*/ 	.byte	0x00, 0xf0, 0x11, 0x00


	//----- nvinfo : EIATTR_KPARAM_INFO
	.align		4
.L_23:
        /*0038*/ 	.byte	0x04, 0x17
        /*003a*/ 	.short	(.L_25 - .L_24)
.L_24:
        /*003c*/ 	.word	0x00000000
        /*0040*/ 	.short	0x0016
        /*0042*/ 	.short	0x006c
        /*0044*/ 	.byte	0x00, 0xf0, 0x11, 0x00


	//----- nvinfo : EIATTR_KPARAM_INFO
	.align		4
.L_25:
        /*0048*/ 	.byte	0x04, 0x17
        /*004a*/ 	.short	(.L_27 - .L_26)
.L_26:
        /*004c*/ 	.word	0x00000000
        /*0050*/ 	.short	0x0015
        /*0052*/ 	.short	0x0068
        /*0054*/ 	.byte	0x00, 0xf0, 0x11, 0x00


	//----- nvinfo : EIATTR_KPARAM_INFO
	.align		4
.L_27:
        /*0058*/ 	.byte	0x04, 0x17
        /*005a*/ 	.short	(.L_29 - .L_28)
.L_28:
        /*005c*/ 	.word	0x00000000
        /*0060*/ 	.short	0x0014
        /*0062*/ 	.short	0x0064
        /*0064*/ 	.byte	0x00, 0xf0, 0x11, 0x00


	//----- nvinfo : EIATTR_KPARAM_INFO
	.align		4
.L_29:
        /*0068*/ 	.byte	0x04, 0x17
        /*006a*/ 	.short	(.L_31 - .L_30)
.L_30:
        /*006c*/ 	.word	0x00000000
        /*0070*/ 	.short	0x0013
        /*0072*/ 	.short	0x0060
        /*0074*/ 	.byte	0x00, 0xf0, 0x11, 0x00


	//----- nvinfo : EIATTR_KPARAM_INFO
	.align		4
.L_31:
        /*0078*/ 	.byte	0x04, 0x17
        /*007a*/ 	.short	(.L_33 - .L_32)
.L_32:
        /*007c*/ 	.word	0x00000000
        /*0080*/ 	.short	0x0012
        /*0082*/ 	.short	0x005c
        /*0084*/ 	.byte	0x00, 0xf0, 0x11, 0x00


	//----- nvinfo : EIATTR_KPARAM_INFO
	.align		4
.L_33:
        /*0088*/ 	.byte	0x04, 0x17
        /*008a*/ 	.short	(.L_35 - .L_34)
.L_34:
        /*008c*/ 	.word	0x00000000
        /*0090*/ 	.short	0x0011
        /*0092*/ 	.short	0x0058
        /*0094*/ 	.byte	0x00, 0xf0, 0x11, 0x00


	//----- nvinfo : EIATTR_KPARAM_INFO
	.align		4
.L_35:
        /*0098*/ 	.byte	0x04, 0x17
        /*009a*/ 	.short	(.L_37 - .L_36)
.L_36:
        /*009c*/ 	.word	0x00000000
        /*00a0*/ 	.short	0x0010
        /*00a2*/ 	.short	0x0054
        /*00a4*/ 	.byte	0x00, 0xf0, 0x11, 0x00


	//----- nvinfo : EIATTR_KPARAM_INFO
	.align		4
.L_37:
        /*00a8*/ 	.byte	0x04, 0x17
        /*00aa*/ 	.short	(.L_39 - .L_38)
.L_38:
        /*00ac*/ 	.word	0x00000000
        /*00b0*/ 	.short	0x000f
        /*00b2*/ 	.short	0x0050
        /*00b4*/ 	.byte	0x00, 0xf0, 0x11, 0x00


	//----- nvinfo : EIATTR_KPARAM_INFO
	.align		4
.L_39:
        /*00b8*/ 	.byte	0x04, 0x17
        /*00ba*/ 	.short	(.L_41 - .L_40)
.L_40:
        /*00bc*/ 	.word	0x00000000
        /*00c0*/ 	.short	0x000e
        /*00c2*/ 	.short	0x004c
        /*00c4*/ 	.byte	0x00, 0xf0, 0x11, 0x00


	//----- nvinfo : EIATTR_KPARAM_INFO
	.align		4
.L_41:
        /*00c8*/ 	.byte	0x04, 0x17
        /*00ca*/ 	.short	(.L_43 - .L_42)
.L_42:
        /*00cc*/ 	.word	0x00000000
        /*00d0*/ 	.short	0x000d
        /*00d2*/ 	.short	0x0048
        /*00d4*/ 	.byte	0x00, 0xf0, 0x11, 0x00


	//----- nvinfo : EIATTR_KPARAM_INFO
	.align		4
.L_43:
        /*00d8*/ 	.byte	0x04, 0x17
        /*00da*/ 	.short	(.L_45 - .L_44)
.L_44:
        /*00dc*/ 	.word	0x00000000
        /*00e0*/ 	.short	0x000c
        /*00e2*/ 	.short	0x0044
        /*00e4*/ 	.byte	0x00, 0xf0, 0x11, 0x00


	//----- nvinfo : EIATTR_KPARAM_INFO
	.align		4
.L_45:
        /*00e8*/ 	.byte	0x04, 0x17
        /*00ea*/ 	.short	(.L_47 - .L_46)
.L_46:
        /*00ec*/ 	.word	0x00000000
        /*00f0*/ 	.short	0x000b
        /*00f2*/ 	.short	0x0040
        /*00f4*/ 	.byte	0x00, 0xf0, 0x11, 0x00


	//----- nvinfo : EIATTR_KPARAM_INFO
	.align		4
.L_47:
        /*00f8*/ 	.byte	0x04, 0x17
        /*00fa*/ 	.short	(.L_49 - .L_48)
.L_48:
        /*00fc*/ 	.word	0x00000000
        /*0100*/ 	.short	0x000a
        /*0102*/ 	.short	0x003c
        /*0104*/ 	.byte	0x00, 0xf0, 0x11, 0x00


	//----- nvinfo : EIATTR_KPARAM_INFO
	.align		4
.L_49:
        /*0108*/ 	.byte	0x04, 0x17
        /*010a*/ 	.short	(.L_51 - .L_50)
.L_50:
        /*010c*/ 	.word	0x00000000
        /*0110*/ 	.short	0x0009
        /*0112*/ 	.short	0x0038
        /*0114*/ 	.byte	0x00, 0xf0, 0x11, 0x00


	//----- nvinfo : EIATTR_KPARAM_INFO
	.align		4
.L_51:
        /*0118*/ 	.byte	0x04, 0x17
        /*011a*/ 	.short	(.L_53 - .L_52)
.L_52:
        /*011c*/ 	.word	0x00000000
        /*0120*/ 	.short	0x0008
        /*0122*/ 	.short	0x0034
        /*0124*/ 	.byte	0x00, 0xf0, 0x11, 0x00


	//----- nvinfo : EIATTR_KPARAM_INFO
	.align		4
.L_53:
        /*0128*/ 	.byte	0x04, 0x17
        /*012a*/ 	.short	(.L_55 - .L_54)
.L_54:
        /*012c*/ 	.word	0x00000000
        /*0130*/ 	.short	0x0007
        /*0132*/ 	.short	0x0030
        /*0134*/ 	.byte	0x00, 0xf0, 0x11, 0x00


	//----- nvinfo : EIATTR_KPARAM_INFO
	.align		4
.L_55:
        /*0138*/ 	.byte	0x04, 0x17
        /*013a*/ 	.short	(.L_57 - .L_56)
.L_56:
        /*013c*/ 	.word	0x00000000
        /*0140*/ 	.short	0x0006
        /*0142*/ 	.short	0x002c
        /*0144*/ 	.byte	0x00, 0xf0, 0x11, 0x00


	//----- nvinfo : EIATTR_KPARAM_INFO
	.align		4
.L_57:
        /*0148*/ 	.byte	0x04, 0x17
        /*014a*/ 	.short	(.L_59 - .L_58)
.L_58:
        /*014c*/ 	.word	0x00000000
        /*0150*/ 	.short	0x0005
        /*0152*/ 	.short	0x0028
        /*0154*/ 	.byte	0x00, 0xf0, 0x11, 0x00


	//----- nvinfo : EIATTR_KPARAM_INFO
	.align		4
.L_59:
        /*0158*/ 	.byte	0x04, 0x17
        /*015a*/ 	.short	(.L_61 - .L_60)
.L_60:
        /*015c*/ 	.word	0x00000000
        /*0160*/ 	.short	0x0004
        /*0162*/ 	.short	0x0020
        /*0164*/ 	.byte	0x00, 0xf4, 0x21, 0x00


	//----- nvinfo : EIATTR_KPARAM_INFO
	.align		4
.L_61:
        /*0168*/ 	.byte	0x04, 0x17
        /*016a*/ 	.short	(.L_63 - .L_62)
.L_62:
        /*016c*/ 	.word	0x00000000
        /*0170*/ 	.short	0x0003
        /*0172*/ 	.short	0x0018
        /*0174*/ 	.byte	0x00, 0xf4, 0x21, 0x00


	//----- nvinfo : EIATTR_KPARAM_INFO
	.align		4
.L_63:
        /*0178*/ 	.byte	0x04, 0x17
        /*017a*/ 	.short	(.L_65 - .L_64)
.L_64:
        /*017c*/ 	.word	0x00000000
        /*0180*/ 	.short	0x0002
        /*0182*/ 	.short	0x0010
        /*0184*/ 	.byte	0x00, 0xf4, 0x21, 0x00


	//----- nvinfo : EIATTR_KPARAM_INFO
	.align		4
.L_65:
        /*0188*/ 	.byte	0x04, 0x17
        /*018a*/ 	.short	(.L_67 - .L_66)
.L_66:
        /*018c*/ 	.word	0x00000000
        /*0190*/ 	.short	0x0001
        /*0192*/ 	.short	0x0008
        /*0194*/ 	.byte	0x00, 0xf4, 0x21, 0x00


	//----- nvinfo : EIATTR_KPARAM_INFO
	.align		4
.L_67:
        /*0198*/ 	.byte	0x04, 0x17
        /*019a*/ 	.short	(.L_69 - .L_68)
.L_68:
        /*019c*/ 	.word	0x00000000
        /*01a0*/ 	.short	0x0000
        /*01a2*/ 	.short	0x0000
        /*01a4*/ 	.byte	0x00, 0xf4, 0x21, 0x00


	//----- nvinfo : EIATTR_AT_ENTRY_FRAGMENTS
	.align		4
.L_69:
        /*01a8*/ 	.byte	0x04, 0x4f
        /*01aa*/ 	.short	(.L_71 - .L_70)


	//   ....[0]....
.L_70:
        /*01ac*/ 	.word	0x00000004


	//----- nvinfo : EIATTR_RESERVED_SMEM_USED
	.align		4
.L_71:
        /*01b0*/ 	.byte	0x01, 0x41
	.zero		2


	//----- nvinfo : EIATTR_SPARSE_MMA_MASK
	.align		4
        /*01b4*/ 	.byte	0x03, 0x50
        /*01b6*/ 	.short	0x0000


	//----- nvinfo : EIATTR_TCGEN05_1CTA_USED
	.align		4
        /*01b8*/ 	.byte	0x01, 0x51
	.zero		2


	//----- nvinfo : EIATTR_MAXREG_COUNT
	.align		4
        /*01bc*/ 	.byte	0x03, 0x1b
        /*01be*/ 	.short	0x00ff


	//----- nvinfo : EIATTR_NUM_BARRIERS
	.align		4
        /*01c0*/ 	.byte	0x02, 0x4c
        /*01c2*/ 	.byte	0x01
	.zero		1


	//----- nvinfo : EIATTR_INT_WARP_WIDE_INSTR_OFFSETS
	.align		4
        /*01c4*/ 	.byte	0x04, 0x31
        /*01c6*/ 	.short	(.L_73 - .L_72)


	//   ....[0]....
.L_72:
        /*01c8*/ 	.word	0x00001c30


	//   ....[1]....
        /*01cc*/ 	.word	0x00001c40


	//   ....[2]....
        /*01d0*/ 	.word	0x00002360


	//   ....[3]....
        /*01d4*/ 	.word	0x00002430


	//   ....[4]....
        /*01d8*/ 	.word	0x000045d0


	//   ....[5]....
        /*01dc*/ 	.word	0x000088e0


	//   ....[6]....
        /*01e0*/ 	.word	0x00008930


	//----- nvinfo : EIATTR_COOP_GROUP_MASK_REGIDS
	.align		4
.L_73:
        /*01e4*/ 	.byte	0x04, 0x29
        /*01e6*/ 	.short	(.L_75 - .L_74)


	//   ....[0]....
.L_74:
        /*01e8*/ 	.word	0xffffffff


	//   ....[1]....
        /*01ec*/ 	.word	0xffffffff


	//   ....[2]....
        /*01f0*/ 	.word	0xffffffff


	//   ....[3]....
        /*01f4*/ 	.word	0xffffffff


	//----- nvinfo : EIATTR_COOP_GROUP_INSTR_OFFSETS
	.align		4
.L_75:
        /*01f8*/ 	.byte	0x04, 0x28
        /*01fa*/ 	.short	(.L_77 - .L_76)


	//   ....[0]....
.L_76:
        /*01fc*/ 	.word	0x00000050


	//   ....[1]....
        /*0200*/ 	.word	0x00000310


	//   ....[2]....
        /*0204*/ 	.word	0x00008770


	//   ....[3]....
        /*0208*/ 	.word	0x000089e0


	//----- nvinfo : EIATTR_VRC_CTA_INIT_COUNT
	.align		4
.L_77:
        /*020c*/ 	.byte	0x02, 0x4a
        /*020e*/ 	.byte	0x80
	.zero		1


	//----- nvinfo : EIATTR_MBARRIER_INSTR_OFFSETS
	.align		4
        /*0210*/ 	.byte	0x04, 0x39
        /*0212*/ 	.short	(.L_79 - .L_78)


	//   ....[0]....
.L_78:
        /*0214*/ 	.word	0x00002140
        /*0218*/ 	.word	0x000000ff
        /*021c*/ 	.word	0x00000000
        /*0220*/ 	.short	0x0100
        /*0222*/ 	.byte	0x10
	.zero		1


	//   ....[1]....
        /*0224*/ 	.word	0x00002410
        /*0228*/ 	.word	0x000000ff
        /*022c*/ 	.word	0x00004808
        /*0230*/ 	.short	0x0100
        /*0232*/ 	.byte	0x0c
	.zero		1


	//   ....[2]....
        /*0234*/ 	.word	0x00002640
        /*0238*/ 	.word	0x000000ff
        /*023c*/ 	.word	0x00003800
        /*0240*/ 	.short	0x0100
        /*0242*/ 	.byte	0x0c
	.zero		1


	//   ....[3]....
        /*0244*/ 	.word	0x00002820
        /*0248*/ 	.word	0x000000ff
        /*024c*/ 	.word	0x00003800
        /*0250*/ 	.short	0x010a
        /*0252*/ 	.byte	0x0c
	.zero		1


	//   ....[4]....
        /*0254*/ 	.word	0x00002950
        /*0258*/ 	.word	0x000000ff
        /*025c*/ 	.word	0x00003800
        /*0260*/ 	.short	0x0108
        /*0262*/ 	.byte	0x0c
	.zero		1


	//   ....[5]....
        /*0264*/ 	.word	0x00004710
        /*0268*/ 	.word	0x000000ff
        /*026c*/ 	.word	0x00004810
        /*0270*/ 	.short	0x0100
        /*0272*/ 	.byte	0x0c
	.zero		1


	//   ....[6]....
        /*0274*/ 	.word	0x00004830
        /*0278*/ 	.word	0x000000ff
        /*027c*/ 	.word	0x00004810
        /*0280*/ 	.short	0x010a
        /*0282*/ 	.byte	0x0c
	.zero		1


	//   ....[7]....
        /*0284*/ 	.word	0x000048c0
        /*0288*/ 	.word	0x000000ff
        /*028c*/ 	.word	0x00004810
        /*0290*/ 	.short	0x0108
        /*0292*/ 	.byte	0x0c
	.zero		1


	//   ....[8]....
        /*0294*/ 	.word	0x000048e0
        /*0298*/ 	.word	0x000000ff
        /*029c*/ 	.word	0x00000000
        /*02a0*/ 	.short	0x010a
        /*02a2*/ 	.byte	0x10
	.zero		1


	//   ....[9]....
        /*02a4*/ 	.word	0x00005fe0
        /*02a8*/ 	.word	0x000000ff
        /*02ac*/ 	.word	0x00000000
        /*02b0*/ 	.short	0x010a
        /*02b2*/ 	.byte	0x10
	.zero		1


	//   ....[10]....
        /*02b4*/ 	.word	0x00006140
        /*02b8*/ 	.word	0x000000ff
        /*02bc*/ 	.word	0x00004800
        /*02c0*/ 	.short	0x0108
        /*02c2*/ 	.byte	0x0c
	.zero		1


	//   ....[11]....
        /*02c4*/ 	.word	0x000061d0
        /*02c8*/ 	.word	0x000000ff
        /*02cc*/ 	.word	0x00004808
        /*02d0*/ 	.short	0x0108
        /*02d2*/ 	.byte	0x0c
	.zero		1


	//   ....[12]....
        /*02d4*/ 	.word	0x00008a00
        /*02d8*/ 	.word	0x000000ff
        /*02dc*/ 	.word	0x00003800
        /*02e0*/ 	.short	0x010a
        /*02e2*/ 	.byte	0x0c
	.zero		1


	//   ....[13]....
        /*02e4*/ 	.word	0x00008a30
        /*02e8*/ 	.word	0x000000ff
        /*02ec*/ 	.word	0x00004810
        /*02f0*/ 	.short	0x010a
        /*02f2*/ 	.byte	0x0c
	.zero		1


	//   ....[14]....
        /*02f4*/ 	.word	0x00008a60
        /*02f8*/ 	.word	0x000000ff
        /*02fc*/ 	.word	0x00000000
        /*0300*/ 	.short	0x010a
        /*0302*/ 	.byte	0x10
	.zero		1


	//   ....[15]....
        /*0304*/ 	.word	0x00008a90
        /*0308*/ 	.word	0x000000ff
        /*030c*/ 	.word	0x00000000
        /*0310*/ 	.short	0x010a
        /*0312*/ 	.byte	0x10
	.zero		1


	//----- nvinfo : EIATTR_NUM_MBARRIERS
	.align		4
.L_79:
        /*0314*/ 	.byte	0x03, 0x38
        /*0316*/ 	.short	0xffff


	//----- nvinfo : EIATTR_EXIT_INSTR_OFFSETS
	.align		4
        /*0318*/ 	.byte	0x04, 0x1c
        /*031a*/ 	.short	(.L_81 - .L_80)


	//   ....[0]....
.L_80:
        /*031c*/ 	.word	0x000089f0


	//----- nvinfo : EIATTR_REQNTID
	.align		4
.L_81:
        /*0320*/ 	.byte	0x04, 0x10
        /*0322*/ 	.short	(.L_83 - .L_82)
.L_82:
        /*0324*/ 	.word	0x00000080
        /*0328*/ 	.word	0x00000001
        /*032c*/ 	.word	0x00000001


	//----- nvinfo : EIATTR_CRS_STACK_SIZE
	.align		4
.L_83:
        /*0330*/ 	.byte	0x04, 0x1e
        /*0332*/ 	.short	(.L_85 - .L_84)
.L_84:
        /*0334*/ 	.word	0x00000000


	//----- nvinfo : EIATTR_CBANK_PARAM_SIZE
	.align		4
.L_85:
        /*0338*/ 	.byte	0x03, 0x19
        /*033a*/ 	.short	0x0088


	//----- nvinfo : EIATTR_PARAM_CBANK
	.align		4
        /*033c*/ 	.byte	0x04, 0x0a
        /*033e*/ 	.short	(.L_87 - .L_86)
	.align		4
.L_86:
        /*0340*/ 	.word	index@(.nv.constant0.attn_fwd)
        /*0344*/ 	.short	0x0380
        /*0346*/ 	.short	0x0088


	//----- nvinfo : EIATTR_SW_WAR
	.align		4
.L_87:
        /*0348*/ 	.byte	0x04, 0x36
        /*034a*/ 	.short	(.L_89 - .L_88)
.L_88:
        /*034c*/ 	.word	0x00000008
.L_89:


//--------------------- .nv.compat                --------------------------
	.section	.nv.compat,"",@"SHT_CUDA_COMPAT_INFO"
	.align	4
        /*0000*/ 	.byte	0x02, 0x02, 0x02, 0x00, 0x02, 0x05, 0x05, 0x00, 0x02, 0x03, 0x00, 0x00, 0x02, 0x06, 0x01, 0x00


//--------------------- .nv.callgraph             --------------------------
	.section	.nv.callgraph,"",@"SHT_CUDA_CALLGRAPH"
	.align	4
	.sectionentsize	8
	.align		4
        /*0000*/ 	.word	0x00000000
	.align		4
        /*0004*/ 	.word	0xffffffff
	.align		4
        /*0008*/ 	.word	0x00000000
	.align		4
        /*000c*/ 	.word	0xfffffffe
	.align		4
        /*0010*/ 	.word	0x00000000
	.align		4
        /*0014*/ 	.word	0xfffffffd
	.align		4
        /*0018*/ 	.word	0x00000000
	.align		4
        /*001c*/ 	.word	0xfffffffc


//--------------------- .nv.constant4             --------------------------
	.section	.nv.constant4,"a",@progbits
	.align	8
	.align		8
.nv.constant4:
        /*0000*/ 	.dword	_$_str


//--------------------- .text.attn_fwd            --------------------------
	.section	.text.attn_fwd,"ax",@progbits
	.align	128
        .global         attn_fwd
        .type           attn_fwd,@function
        .size           attn_fwd,(.L_x_27 - attn_fwd)
        .other          attn_fwd,@"STO_CUDA_ENTRY STV_DEFAULT"
attn_fwd:
.text.attn_fwd:
[----:B------:R-:W0:Y:S01]  /*0000*/  LDC R1, c[0x0][0x37c] ;  /* 0x0000df00ff017b82 */ /* 0x000e220000000800 */
[----:B------:R-:W1:Y:S02]  /*0010*/  S2R R36, SR_TID.X ;  /* 0x0000000000247919 */ /* 0x000e640000002100 */
[----:B-1----:R-:W-:-:S13]  /*0020*/  ISETP.GE.U32.AND P0, PT, R36, 0x20, PT ;  /* 0x000000202400780c */ /* 0x002fda0003f06070 */
[----:B------:R-:W-:Y:S05]  /*0030*/  @P0 BRA `(.L_x_0) ;  /* 0x0000000000b80947 */ /* 0x000fea0003800000 */
[----:B------:R-:W1:Y:S01]  /*0040*/  S2UR UR6, SR_CgaCtaId ;  /* 0x00000000000679c3 */ /* 0x000e620000008800 */
[----:B------:R-:W-:Y:S01]  /*0050*/  NOP ;  /* 0x0000000000007918 */ /* 0x000fe20000000000 */
[----:B------:R-:W-:Y:S02]  /*0060*/  UMOV UR4, 0x40 ;  /* 0x0000004000047882 */ /* 0x000fe40000000000 */
[----:B-1----:R-:W-:-:S09]  /*0070*/  ULEA UR4, UR6, UR4, 0x18 ;  /* 0x0000000406047291 */ /* 0x002fd2000f8ec0ff */
[----:B------:R-:W1:Y:S01]  /*0080*/  LDS.U8 R0, [UR4] ;  /* 0x00000004ff007984 */ /* 0x000e620008000000 */
[----:B------:R-:W-:Y:S02]  /*0090*/  UMOV UR4, 0x400 ;  /* 0x0000040000047882 */ /* 0x000fe40000000000 */
[----:B------:R-:W-:Y:S01]  /*00a0*/  ULEA UR4, UR6, UR4, 0x18 ;  /* 0x0000000406047291 */ /* 0x000fe2000f8ec0ff */
[----:B-1----:R-:W-:-:S13]  /*00b0*/  ISETP.NE.AND P1, PT, R0, RZ, PT ;  /* 0x000000ff0000720c */ /* 0x002fda0003f25270 */
[----:B------:R-:W-:Y:S05]  /*00c0*/  @P1 BRA `(.L_x_1) ;  /* 0x00000000007c1947 */ /* 0x000fea0003800000 */
[----:B------:R-:W-:-:S13]  /*00d0*/  ELECT P1, URZ, PT ;  /* 0x0000000000ff782f */ /* 0x000fda0003820000 */
[----:B------:R-:W-:Y:S05]  /*00e0*/  @!P1 BRA `(.L_x_2) ;  /* 0x0000000000849947 */ /* 0x000fea0003800000 */
[----:B------:R-:W-:Y:S01]  /*00f0*/  UMOV UR5, 0x4 ;  /* 0x0000000400057882 */ /* 0x000fe20000000000 */
[----:B------:R-:W-:Y:S01]  /*0100*/  HFMA2 R4, -RZ, RZ, 0, 5.9604644775390625e-08 ;  /* 0x00000001ff047431 */ /* 0x000fe200000001ff */
[----:B------:R-:W-:-:S03]  /*0110*/  MOV R5, 0xf ;  /* 0x0000000f00057802 */ /* 0x000fc60000000f00 */
[----:B------:R-:W-:Y:S04]  /*0120*/  DEPBAR.LE SB1, 0x36 ;  /* 0x00009d800000791a */ /* 0x000fe80000000000 */
[----:B------:R-:W1:Y:S02]  /*0130*/  UTCATOMSWS.FIND_AND_SET.ALIGN UP0, UR5, UR5 ;  /* 0x00000005000575e3 */ /* 0x000e640008000800 */
[----:B-1----:R-:W-:-:S04]  /*0140*/  PLOP3.LUT P1, PT, PT, PT, UP0, 0x80, 0x8 ;  /* 0x000000000008781c */ /* 0x002fc80003f2f008 */
[----:B------:R-:W-:-:S04]  /*0150*/  SEL R0, RZ, 0xffffffff, !P1 ;  /* 0xffffffffff007807 */ /* 0x000fc80004800000 */
[----:B------:R-:W-:Y:S02]  /*0160*/  ISETP.NE.AND P1, PT, R0, RZ, PT ;  /* 0x000000ff0000720c */ /* 0x000fe40003f25270 */
[----:B------:R-:W-:-:S11]  /*0170*/  MOV R0, UR5 ;  /* 0x0000000500007c02 */ /* 0x000fd60008000f00 */
[----:B------:R-:W-:Y:S05]  /*0180*/  @P1 BRA `(.L_x_3) ;  /* 0x0000000000241947 */ /* 0x000fea0003800000 */
.L_x_4:
[----:B------:R-:W-:Y:S05]  /*0190*/  NANOSLEEP 0x64 ;  /* 0x000000640000795d */ /* 0x000fea0003800000 */
[----:B------:R-:W-:-:S05]  /*01a0*/  UMOV UR5, 0x4 ;  /* 0x0000000400057882 */ /* 0x000fca0000000000 */
[----:B------:R-:W-:Y:S04]  /*01b0*/  DEPBAR.LE SB1, 0x36 ;  /* 0x00009d800000791a */ /* 0x000fe80000000000 */
[----:B------:R-:W1:Y:S02]  /*01c0*/  UTCATOMSWS.FIND_AND_SET.ALIGN UP0, UR5, UR5 ;  /* 0x00000005000575e3 */ /* 0x000e640008000800 */
[----:B-1----:R-:W-:-:S04]  /*01d0*/  PLOP3.LUT P1, PT, PT, PT, UP0, 0x80, 0x8 ;  /* 0x000000000008781c */ /* 0x002fc80003f2f008 */
[----:B------:R-:W-:-:S04]  /*01e0*/  SEL R0, RZ, 0xffffffff, !P1 ;  /* 0xffffffffff007807 */ /* 0x000fc80004800000 */
[----:B------:R-:W-:Y:S02]  /*01f0*/  ISETP.NE.AND P1, PT, R0, RZ, PT ;  /* 0x000000ff0000720c */ /* 0x000fe40003f25270 */
[----:B------:R-:W-:-:S11]  /*0200*/  MOV R0, UR5 ;  /* 0x0000000500007c02 */ /* 0x000fd60008000f00 */
[----:B------:R-:W-:Y:S05]  /*0210*/  @!P1 BRA `(.L_x_4) ;  /* 0xfffffffc00dc9947 */ /* 0x000fea000383ffff */
.L_x_3:
[C---:B------:R-:W-:Y:S01]  /*0220*/  VIADD R3, R0.reuse, 0x10 ;  /* 0x0000001000037836 */ /* 0x040fe20000000000 */
[----:B------:R-:W-:Y:S01]  /*0230*/  UMOV UR5, 0x50 ;  /* 0x0000005000057882 */ /* 0x000fe20000000000 */
[----:B------:R-:W-:Y:S01]  /*0240*/  SHF.L.U32 R2, R5, R0, RZ ;  /* 0x0000000005027219 */ /* 0x000fe200000006ff */
[----:B------:R-:W-:Y:S01]  /*0250*/  ULEA UR5, UR6, UR5, 0x18 ;  /* 0x0000000506057291 */ /* 0x000fe2000f8ec0ff */
[----:B------:R-:W-:Y:S02]  /*0260*/  SHF.L.U32 R0, R0, 0x5, RZ ;  /* 0x0000000500007819 */ /* 0x000fe400000006ff */
[----:B------:R-:W-:-:S04]  /*0270*/  SHF.L.U32 R3, R4, R3, RZ ;  /* 0x0000000304037219 */ /* 0x000fc800000006ff */
[----:B------:R-:W-:-:S05]  /*0280*/  LOP3.LUT R2, R3, R2, RZ, 0xfc, !PT ;  /* 0x0000000203027212 */ /* 0x000fca00078efcff */
[----:B------:R1:W-:Y:S04]  /*0290*/  ATOMS.OR RZ, [UR5], R2 ;  /* 0x00000002ffff798c */ /* 0x0003e8000b000005 */
[----:B------:R1:W-:Y:S01]  /*02a0*/  STS [UR4], R0 ;  /* 0x00000000ff007988 */ /* 0x0003e20008000804 */
[----:B------:R-:W-:Y:S05]  /*02b0*/  BRA `(.L_x_2) ;  /* 0x0000000000107947 */ /* 0x000fea0003800000 */
.L_x_1:
[----:B------:R-:W-:Y:S02]  /*02c0*/  MOV R0, 0xffffffff ;  /* 0xffffffff00007802 */ /* 0x000fe40000000f00 */
[----:B------:R-:W-:-:S03]  /*02d0*/  MOV R2, 0x300 ;  /* 0x0000030000027802 */ /* 0x000fc60000000f00 */
[----:B------:R1:W-:Y:S04]  /*02e0*/  STS [UR4], R0 ;  /* 0x00000000ff007988 */ /* 0x0003e80008000804 */
[----:B01----:R-:W-:Y:S05]  /*02f0*/  CALL.REL.NOINC `($__internal_1_$__cuda_sm10x_tcgen05_guardrail_trap_phase_invalid_during_alloc) ;  /* 0x0000008400fc7944 */ /* 0x003fea0003c00000 */
.L_x_2:
[----:B------:R-:W-:Y:S05]  /*0300*/  WARPSYNC.ALL ;  /* 0x0000000000007948 */ /* 0x000fea0003800000 */
[----:B------:R-:W-:Y:S01]  /*0310*/  NOP ;  /* 0x0000000000007918 */ /* 0x000fe20000000000 */
.L_x_0:
[----:B------:R-:W2:Y:S01]  /*0320*/  S2R R3, SR_CTAID.X ;  /* 0x0000000000037919 */ /* 0x000ea20000002500 */
[----:B------:R-:W3:Y:S01]  /*0330*/  S2UR UR13, SR_CTAID.Y ;  /* 0x00000000000d79c3 */ /* 0x000ee20000002600 */
[----:B------:R-:W3:Y:S01]  /*0340*/  LDCU.64 UR4, c[0x0][0x3b0] ;  /* 0x00007600ff0477ac */ /* 0x000ee20008000a00 */
[----:B-1----:R-:W-:Y:S01]  /*0350*/  LOP3.LUT R0, R36, 0x7f, RZ, 0xc0, !PT ;  /* 0x0000007f24007812 */ /* 0x002fe200078ec0ff */
[----:B------:R-:W1:Y:S05]  /*0360*/  LDCU.64 UR8, c[0x0][0x3b0] ;  /* 0x00007600ff0877ac */ /* 0x000e6a0008000a00 */
[----:B------:R-:W4:Y:S01]  /*0370*/  LDC R121, c[0x0][0x3b8] ;  /* 0x0000ee00ff797b82 */ /* 0x000f220000000800 */
[----:B------:R-:W-:Y:S01]  /*0380*/  UMOV UR12, 0x400 ;  /* 0x00000400000c7882 */ /* 0x000fe20000000000 */
[----:B------:R-:W0:Y:S06]  /*0390*/  LDCU.64 UR26, c[0x0][0x358] ;  /* 0x00006b00ff1a77ac */ /* 0x000e2c0008000a00 */
[----:B------:R-:W0:Y:S08]  /*03a0*/  LDC.64 R106, c[0x0][0x380] ;  /* 0x0000e000ff6a7b82 */ /* 0x000e300000000a00 */
[----:B------:R-:W0:Y:S01]  /*03b0*/  S2UR UR6, SR_CgaCtaId ;  /* 0x00000000000679c3 */ /* 0x000e220000008800 */
[----:B---3--:R-:W-:-:S02]  /*03c0*/  UIMAD UR4, UR13, UR4, URZ ;  /* 0x000000040d0472a4 */ /* 0x008fc4000f8e02ff */
[----:B-1----:R-:W-:Y:S01]  /*03d0*/  UIMAD UR8, UR13, UR8, URZ ;  /* 0x000000080d0872a4 */ /* 0x002fe2000f8e02ff */
[----:B--2---:R-:W-:-:S04]  /*03e0*/  LEA R0, R3, R0, 0x7 ;  /* 0x0000000003007211 */ /* 0x004fc800078e38ff */
[----:B------:R-:W1:Y:S01]  /*03f0*/  LDC.64 R6, c[0x0][0x380] ;  /* 0x0000e000ff067b82 */ /* 0x000e620000000a00 */
[C---:B----4-:R-:W-:Y:S01]  /*0400*/  IMAD.SHL.U32 R19, R121.reuse, 0x8, RZ ;  /* 0x0000000879137824 */ /* 0x050fe200078e00ff */
[----:B------:R-:W-:Y:S01]  /*0410*/  USHF.R.S32.HI UR7, URZ, 0x1f, UR8 ;  /* 0x0000001fff077899 */ /* 0x000fe20008011408 */
[C---:B------:R-:W-:Y:S02]  /*0420*/  IMAD R17, R121.reuse, 0x30, RZ ;  /* 0x0000003079117824 */ /* 0x040fe400078e02ff */
[C---:B------:R-:W-:Y:S01]  /*0430*/  IMAD R3, R0.reuse, UR5, RZ ;  /* 0x0000000500037c24 */ /* 0x040fe2000f8e02ff */
[----:B------:R-:W-:Y:S01]  /*0440*/  USHF.R.S32.HI UR5, URZ, 0x1f, UR4 ;  /* 0x0000001fff057899 */ /* 0x000fe20008011404 */
[----:B------:R-:W-:Y:S01]  /*0450*/  IMAD R5, R0, UR9, RZ ;  /* 0x0000000900057c24 */ /* 0x000fe2000f8e02ff */
[C---:B------:R-:W-:Y:S01]  /*0460*/  SHF.L.U32 R25, R121.reuse, 0x5, RZ ;  /* 0x0000000579197819 */ /* 0x040fe200000006ff */
[----:B------:R-:W-:Y:S01]  /*0470*/  IMAD R27, R121, 0x25, RZ ;  /* 0x00000025791b7824 */ /* 0x000fe200078e02ff */
[----:B0-----:R-:W-:Y:S01]  /*0480*/  IADD3 R106, P1, P2, R3, UR4, R106 ;  /* 0x00000004036a7c10 */ /* 0x001fe2000fa3e06a */
[----:B------:R-:W-:Y:S01]  /*0490*/  IMAD R15, R121, 0x28, RZ ;  /* 0x00000028790f7824 */ /* 0x000fe200078e02ff */
[----:B------:R-:W-:-:S02]  /*04a0*/  SHF.R.S32.HI R4, RZ, 0x1f, R3 ;  /* 0x0000001fff047819 */ /* 0x000fc40000011403 */
[-C--:B------:R-:W-:Y:S02]  /*04b0*/  IADD3 R138, P5, PT, R19, R106.reuse, RZ ;  /* 0x0000006a138a7210 */ /* 0x080fe40007fbe0ff */
[----:B------:R-:W-:Y:S01]  /*04c0*/  IADD3.X R4, PT, PT, R4, UR5, R107, P1, P2 ;  /* 0x0000000504047c10 */ /* 0x000fe20008fe446b */
[----:B------:R-:W-:Y:S01]  /*04d0*/  ULEA UR12, UR6, UR12, 0x18 ;  /* 0x0000000c060c7291 */ /* 0x000fe2000f8ec0ff */
[----:B------:R-:W-:Y:S01]  /*04e0*/  BAR.SYNC.DEFER_BLOCKING 0x0 ;  /* 0x0000000000007b1d */ /* 0x000fe20000010000 */
[----:B------:R-:W-:Y:S01]  /*04f0*/  IMAD R23, R121, 0x18, RZ ;  /* 0x0000001879177824 */ /* 0x000fe200078e02ff */
[----:B------:R-:W-:Y:S01]  /*0500*/  IADD3 RZ, P6, PT, R17, R106, RZ ;  /* 0x0000006a11ff7210 */ /* 0x000fe20007fde0ff */
[----:B------:R-:W-:Y:S01]  /*0510*/  IMAD R31, R121, 0x27, RZ ;  /* 0x00000027791f7824 */ /* 0x000fe200078e02ff */
[----:B------:R-:W-:Y:S02]  /*0520*/  LEA.HI.X.SX32 R139, R19, R4, 0x1, P5 ;  /* 0x00000004138b7211 */ /* 0x000fe400028f0eff */
[----:B-1----:R-:W-:Y:S01]  /*0530*/  IADD3 R2, P4, P3, R5, UR8, R6 ;  /* 0x0000000805027c10 */ /* 0x002fe2000fb9e006 */
[C---:B------:R-:W-:Y:S01]  /*0540*/  IMAD R35, R121.reuse, 0x2a, RZ ;  /* 0x0000002a79237824 */ /* 0x040fe200078e02ff */
[----:B------:R-:W-:Y:S01]  /*0550*/  SHF.R.S32.HI R6, RZ, 0x1f, R5 ;  /* 0x0000001fff067819 */ /* 0x000fe20000011405 */
[----:B------:R-:W-:Y:S01]  /*0560*/  IMAD R41, R121, 0x2c, RZ ;  /* 0x0000002c79297824 */ /* 0x000fe200078e02ff */
[-C--:B------:R-:W-:Y:S01]  /*0570*/  IADD3 R132, P5, PT, R25, R106.reuse, RZ ;  /* 0x0000006a19847210 */ /* 0x080fe20007fbe0ff */
[----:B------:R-:W-:Y:S01]  /*0580*/  IMAD R29, R121, 0x26, RZ ;  /* 0x00000026791d7824 */ /* 0x000fe200078e02ff */
[-C--:B------:R-:W-:Y:S01]  /*0590*/  IADD3 RZ, P2, PT, R27, R106.reuse, RZ ;  /* 0x0000006a1bff7210 */ /* 0x080fe20007f5e0ff */
[C---:B------:R-:W-:Y:S01]  /*05a0*/  IMAD R115, R121.reuse, 0x31, RZ ;  /* 0x0000003179737824 */ /* 0x040fe200078e02ff */
[----:B------:R-:W-:Y:S01]  /*05b0*/  IADD3.X R3, PT, PT, R6, UR7, R7, P4, P3 ;  /* 0x0000000706037c10 */ /* 0x000fe2000a7e6407 */
[----:B------:R-:W-:Y:S01]  /*05c0*/  IMAD R47, R121, 0x9, RZ ;  /* 0x00000009792f7824 */ /* 0x000fe200078e02ff */
[----:B------:R-:W-:Y:S01]  /*05d0*/  IADD3 RZ, P3, PT, R15, R106, RZ ;  /* 0x0000006a0fff7210 */ /* 0x000fe20007f7e0ff */
[----:B------:R-:W-:Y:S01]  /*05e0*/  IMAD R33, R121, 0x29, RZ ;  /* 0x0000002979217824 */ /* 0x000fe200078e02ff */
[----:B------:R-:W-:Y:S01]  /*05f0*/  LEA.HI.X.SX32 R17, R17, R4, 0x1, P6 ;  /* 0x0000000411117211 */ /* 0x000fe200030f0eff */
[C---:B------:R-:W-:Y:S01]  /*0600*/  IMAD R109, R121.reuse, 0x2d, RZ ;  /* 0x0000002d796d7824 */ /* 0x040fe200078e02ff */
[C---:B------:R-:W-:Y:S01]  /*0610*/  SHF.L.U32 R21, R121.reuse, 0x4, RZ ;  /* 0x0000000479157819 */ /* 0x040fe200000006ff */
[----:B------:R-:W-:Y:S01]  /*0620*/  IMAD R119, R121, 0x39, RZ ;  /* 0x0000003979777824 */ /* 0x000fe200078e02ff */
[----:B------:R-:W-:Y:S01]  /*0630*/  IADD3 R136, P6, PT, R23, R106, RZ ;  /* 0x0000006a17887210 */ /* 0x000fe20007fde0ff */
[----:B------:R-:W-:Y:S01]  /*0640*/  IMAD R49, R121, 0xa, RZ ;  /* 0x0000000a79317824 */ /* 0x000fe200078e02ff */
[----:B------:R-:W-:Y:S01]  /*0650*/  LEA.HI.X.SX32 R133, R25, R4, 0x1, P5 ;  /* 0x0000000419857211 */ /* 0x000fe200028f0eff */
[----:B------:R-:W0:Y:S01]  /*0660*/  LDS R140, [UR12] ;  /* 0x0000000cff8c7984 */ /* 0x000e220008000800 */
[-C--:B------:R-:W-:Y:S01]  /*0670*/  IADD3 RZ, P4, PT, R31, R106.reuse, RZ ;  /* 0x0000006a1fff7210 */ /* 0x080fe20007f9e0ff */
[----:B------:R-:W-:Y:S01]  /*0680*/  IMAD R45, R121, 0x3, RZ ;  /* 0x00000003792d7824 */ /* 0x000fe200078e02ff */
[----:B------:R-:W-:Y:S01]  /*0690*/  IADD3 RZ, P5, PT, R35, R106, RZ ;  /* 0x0000006a23ff7210 */ /* 0x000fe20007fbe0ff */
[----:B------:R-:W-:Y:S01]  /*06a0*/  BAR.SYNC.DEFER_BLOCKING 0x0 ;  /* 0x0000000000007b1d */ /* 0x000fe20000010000 */
[----:B------:R-:W-:-:S02]  /*06b0*/  LEA.HI.X.SX32 R19, R27, R4, 0x1, P2 ;  /* 0x000000041b137211 */ /* 0x000fc400010f0eff */
[----:B------:R-:W-:Y:S02]  /*06c0*/  IADD3 RZ, P2, PT, R41, R106, RZ ;  /* 0x0000006a29ff7210 */ /* 0x000fe40007f5e0ff */
[----:B------:R-:W-:Y:S01]  /*06d0*/  LEA.HI.X.SX32 R15, R15, R4, 0x1, P3 ;  /* 0x000000040f0f7211 */ /* 0x000fe200018f0eff */
[----:B------:R-:W1:Y:S01]  /*06e0*/  LDCU.64 UR4, c[0x0][0x3b0] ;  /* 0x00007600ff0477ac */ /* 0x000e620008000a00 */
[----:B------:R-:W-:Y:S02]  /*06f0*/  IADD3 R134, P3, PT, R21, R106, RZ ;  /* 0x0000006a15867210 */ /* 0x000fe40007f7e0ff */
[----:B------:R-:W-:Y:S01]  /*0700*/  LEA.HI.X.SX32 R137, R23, R4, 0x1, P6 ;  /* 0x0000000417897211 */ /* 0x000fe200030f0eff */
[----:B------:R-:W-:Y:S01]  /*0710*/  IMAD R117, R121, 0x38, RZ ;  /* 0x0000003879757824 */ /* 0x000fe200078e02ff */
[----:B------:R-:W-:Y:S01]  /*0720*/  IADD3 RZ, P1, PT, R29, R106, RZ ;  /* 0x0000006a1dff7210 */ /* 0x000fe20007f3e0ff */
[----:B------:R-:W2:Y:S01]  /*0730*/  LDCU UR7, c[0x0][0x3b8] ;  /* 0x00007700ff0777ac */ /* 0x000ea20008000800 */
[----:B------:R-:W-:-:S02]  /*0740*/  LEA.HI.X.SX32 R23, R31, R4, 0x1, P4 ;  /* 0x000000041f177211 */ /* 0x000fc400020f0eff */
[----:B------:R-:W-:Y:S02]  /*0750*/  LEA.HI.X.SX32 R27, R35, R4, 0x1, P5 ;  /* 0x00000004231b7211 */ /* 0x000fe400028f0eff */
[----:B------:R-:W-:Y:S02]  /*0760*/  IADD3 RZ, P5, PT, R115, R106, RZ ;  /* 0x0000006a73ff7210 */ /* 0x000fe40007fbe0ff */
[----:B------:R-:W-:Y:S02]  /*0770*/  LEA.HI.X.SX32 R31, R41, R4, 0x1, P2 ;  /* 0x00000004291f7211 */ /* 0x000fe400010f0eff */
[----:B------:R-:W-:Y:S02]  /*0780*/  IADD3 R128, P2, PT, R47, R106, RZ ;  /* 0x0000006a2f807210 */ /* 0x000fe40007f5e0ff */
[----:B------:R-:W-:Y:S01]  /*0790*/  LEA.HI.X.SX32 R135, R21, R4, 0x1, P3 ;  /* 0x0000000415877211 */ /* 0x000fe200018f0eff */
[----:B------:R3:W5:Y:S01]  /*07a0*/  LDG.E.U8 R13, desc[UR26][R2.64] ;  /* 0x0000001a020d7981 */ /* 0x000762000c1e1100 */
[----:B------:R-:W-:Y:S01]  /*07b0*/  IADD3 RZ, P6, PT, R33, R106, RZ ;  /* 0x0000006a21ff7210 */ /* 0x000fe20007fde0ff */
[----:B------:R-:W-:Y:S01]  /*07c0*/  IMAD R53, R121, 0x11, RZ ;  /* 0x0000001179357824 */ /* 0x000fe200078e02ff */
[----:B------:R-:W-:Y:S01]  /*07d0*/  LEA.HI.X.SX32 R21, R29, R4, 0x1, P1 ;  /* 0x000000041d157211 */ /* 0x000fe200008f0eff */
[----:B------:R-:W-:Y:S01]  /*07e0*/  IMAD R55, R121, 0x12, RZ ;  /* 0x0000001279377824 */ /* 0x000fe200078e02ff */
[----:B------:R-:W-:Y:S01]  /*07f0*/  IADD3 RZ, P1, PT, R109, R106, RZ ;  /* 0x0000006a6dff7210 */ /* 0x000fe20007f3e0ff */
[----:B------:R-:W-:Y:S01]  /*0800*/  IMAD R51, R121, 0xb, RZ ;  /* 0x0000000b79337824 */ /* 0x000fe200078e02ff */
[----:B------:R-:W-:Y:S01]  /*0810*/  LEA.HI.X.SX32 R41, R115, R4, 0x1, P5 ;  /* 0x0000000473297211 */ /* 0x000fe200028f0eff */
[----:B------:R-:W-:Y:S01]  /*0820*/  IMAD R111, R121, 0x2e, RZ ;  /* 0x0000002e796f7824 */ /* 0x000fe200078e02ff */
[----:B------:R-:W-:Y:S01]  /*0830*/  IADD3 R108, P5, PT, R119, R106, RZ ;  /* 0x0000006a776c7210 */ /* 0x000fe20007fbe0ff */
[----:B------:R-:W-:Y:S01]  /*0840*/  IMAD R143, R121, 0x32, RZ ;  /* 0x00000032798f7824 */ /* 0x000fe200078e02ff */
[----:B------:R-:W-:Y:S01]  /*0850*/  LEA.HI.X.SX32 R129, R47, R4, 0x1, P2 ;  /* 0x000000042f817211 */ /* 0x000fe200010f0eff */
[----:B------:R-:W-:Y:S01]  /*0860*/  IMAD R39, R121, 0x2b, RZ ;  /* 0x0000002b79277824 */ /* 0x000fe200078e02ff */
[----:B------:R-:W-:Y:S01]  /*0870*/  IADD3 R118, P2, PT, R49, R106, RZ ;  /* 0x0000006a31767210 */ /* 0x000fe20007f5e0ff */
[----:B------:R-:W-:Y:S01]  /*0880*/  IMAD R113, R121, 0x2f, RZ ;  /* 0x0000002f79717824 */ /* 0x000fe200078e02ff */
[-C--:B------:R-:W-:Y:S01]  /*0890*/  LEA.HI.X.SX32 R25, R33, R4.reuse, 0x1, P6 ;  /* 0x0000000421197211 */ /* 0x080fe200030f0eff */
[----:B-1----:R-:W-:Y:S01]  /*08a0*/  UIMAD UR4, UR13, UR4, URZ ;  /* 0x000000040d0472a4 */ /* 0x002fe2000f8e02ff */
[-C--:B------:R-:W-:Y:S01]  /*08b0*/  LEA.HI.X.SX32 R33, R109, R4.reuse, 0x1, P1 ;  /* 0x000000046d217211 */ /* 0x080fe200008f0eff */
[----:B--2---:R-:W-:Y:S01]  /*08c0*/  UIMAD UR8, UR7, 0x28, URZ ;  /* 0x00000028070878a4 */ /* 0x004fe2000f8e02ff */
[-C--:B------:R-:W-:Y:S01]  /*08d0*/  LEA.HI.X.SX32 R109, R119, R4.reuse, 0x1, P5 ;  /* 0x00000004776d7211 */ /* 0x080fe200028f0eff */
[----:B------:R-:W-:Y:S01]  /*08e0*/  UIMAD UR9, UR7, 0x30, URZ ;  /* 0x00000030070978a4 */ /* 0x000fe2000f8e02ff */
[----:B------:R-:W-:Y:S01]  /*08f0*/  LEA.HI.X.SX32 R119, R49, R4, 0x1, P2 ;  /* 0x0000000431777211 */ /* 0x000fe200010f0eff */
[----:B------:R-:W-:Y:S01]  /*0900*/  IMAD R105, R121, 0x23, RZ ;  /* 0x0000002379697824 */ /* 0x000fe200078e02ff */
[-C--:B------:R-:W-:Y:S01]  /*0910*/  IADD3 R44, P2, PT, R45, R106.reuse, RZ ;  /* 0x0000006a2d2c7210 */ /* 0x080fe20007f5e0ff */
[----:B------:R-:W-:Y:S01]  /*0920*/  IMAD R101, R121, 0x21, RZ ;  /* 0x0000002179657824 */ /* 0x000fe200078e02ff */
[----:B---3--:R-:W-:Y:S01]  /*0930*/  IADD3 R2, P3, PT, R117, R106, RZ ;  /* 0x0000006a75027210 */ /* 0x008fe20007f7e0ff */
[----:B------:R-:W-:Y:S01]  /*0940*/  IMAD R65, R121, 0x19, RZ ;  /* 0x0000001979417824 */ /* 0x000fe200078e02ff */
[-C--:B------:R-:W-:Y:S01]  /*0950*/  LEA.HI.X.SX32 R45, R45, R4.reuse, 0x1, P2 ;  /* 0x000000042d2d7211 */ /* 0x080fe200010f0eff */
[----:B------:R-:W-:Y:S01]  /*0960*/  IMAD R99, R121, 0x1c, RZ ;  /* 0x0000001c79637824 */ /* 0x000fe200078e02ff */
[----:B------:R-:W-:Y:S01]  /*0970*/  LEA.HI.X.SX32 R3, R117, R4, 0x1, P3 ;  /* 0x0000000475037211 */ /* 0x000fe200018f0eff */
[----:B------:R-:W-:Y:S01]  /*0980*/  IMAD R103, R121, 0x22, RZ ;  /* 0x0000002279677824 */ /* 0x000fe200078e02ff */
[-C--:B------:R-:W-:Y:S01]  /*0990*/  IADD3 R126, P1, PT, R53, R106.reuse, RZ ;  /* 0x0000006a357e7210 */ /* 0x080fe20007f3e0ff */
[----:B------:R1:W5:Y:S01]  /*09a0*/  LDG.E.U8 R44, desc[UR26][R44.64] ;  /* 0x0000001a2c2c7981 */ /* 0x000362000c1e1100 */
[----:B------:R-:W-:Y:S01]  /*09b0*/  IADD3 RZ, P4, PT, R111, R106, RZ ;  /* 0x0000006a6fff7210 */ /* 0x000fe20007f9e0ff */
[----:B------:R-:W-:Y:S01]  /*09c0*/  IMAD R67, R121, 0x1a, RZ ;  /* 0x0000001a79437824 */ /* 0x000fe200078e02ff */
[----:B------:R-:W-:Y:S01]  /*09d0*/  LEA.HI.X.SX32 R127, R53, R4, 0x1, P1 ;  /* 0x00000004357f7211 */ /* 0x000fe200008f0eff */
[----:B------:R2:W5:Y:S01]  /*09e0*/  LDG.E.U8 R3, desc[UR26][R2.64] ;  /* 0x0000001a02037981 */ /* 0x000562000c1e1100 */
[-C--:B------:R-:W-:Y:S01]  /*09f0*/  IADD3 R116, P1, PT, R55, R106.reuse, RZ ;  /* 0x0000006a37747210 */ /* 0x080fe20007f3e0ff */
[----:B------:R-:W-:Y:S01]  /*0a00*/  IMAD R77, R121, 0x15, RZ ;  /* 0x00000015794d7824 */ /* 0x000fe200078e02ff */
[----:B------:R-:W-:Y:S01]  /*0a10*/  IADD3 R110, P5, PT, R143, R106, RZ ;  /* 0x0000006a8f6e7210 */ /* 0x000fe20007fbe0ff */
[----:B------:R-:W-:Y:S01]  /*0a20*/  IMAD R57, R121, 0x13, RZ ;  /* 0x0000001379397824 */ /* 0x000fe200078e02ff */
[----:B------:R-:W-:Y:S01]  /*0a30*/  LEA.HI.X.SX32 R117, R55, R4, 0x1, P1 ;  /* 0x0000000437757211 */ /* 0x000fe200008f0eff */
[----:B-1----:R-:W1:Y:S01]  /*0a40*/  LDC R45, c[0x0][0x380] ;  /* 0x0000e000ff2d7b82 */ /* 0x002e620000000800 */
[-C--:B------:R-:W-:Y:S01]  /*0a50*/  IADD3 R46, P1, PT, R51, R106.reuse, RZ ;  /* 0x0000006a332e7210 */ /* 0x080fe20007f3e0ff */
[----:B------:R-:W-:Y:S01]  /*0a60*/  IMAD R89, R121, 0x16, RZ ;  /* 0x0000001679597824 */ /* 0x000fe200078e02ff */
[----:B------:R-:W-:Y:S01]  /*0a70*/  IADD3 RZ, P3, PT, R39, R106, RZ ;  /* 0x0000006a27ff7210 */ /* 0x000fe20007f7e0ff */
[----:B--2---:R-:W-:Y:S01]  /*0a80*/  IMAD R2, R0, UR5, RZ ;  /* 0x0000000500027c24 */ /* 0x004fe2000f8e02ff */
[----:B------:R-:W-:Y:S01]  /*0a90*/  LEA.HI.X.SX32 R47, R51, R4, 0x1, P1 ;  /* 0x00000004332f7211 */ /* 0x000fe200008f0eff */
[----:B------:R-:W-:Y:S01]  /*0aa0*/  UIMAD UR5, UR7, 0x25, URZ ;  /* 0x00000025070578a4 */ /* 0x000fe2000f8e02ff */
[----:B------:R-:W-:Y:S01]  /*0ab0*/  IADD3 RZ, P6, PT, R113, R106, RZ ;  /* 0x0000006a71ff7210 */ /* 0x000fe20007fde0ff */
[----:B------:R-:W-:Y:S01]  /*0ac0*/  IMAD R147, R121, 0x3a, RZ ;  /* 0x0000003a79937824 */ /* 0x000fe200078e02ff */
[-C--:B------:R-:W-:Y:S01]  /*0ad0*/  LEA.HI.X.SX32 R35, R111, R4.reuse, 0x1, P4 ;  /* 0x000000046f237211 */ /* 0x080fe200020f0eff */
[----:B------:R-:W5:Y:S01]  /*0ae0*/  LDG.E.U8 R46, desc[UR26][R46.64] ;  /* 0x0000001a2e2e7981 */ /* 0x000f62000c1e1100 */
[-C--:B------:R-:W-:Y:S01]  /*0af0*/  LEA.HI.X.SX32 R111, R143, R4.reuse, 0x1, P5 ;  /* 0x000000048f6f7211 */ /* 0x080fe200028f0eff */
[----:B------:R-:W-:Y:S01]  /*0b00*/  IMAD R9, R121, 0x17, RZ ;  /* 0x0000001779097824 */ /* 0x000fe200078e02ff */
[----:B------:R-:W-:Y:S01]  /*0b10*/  LEA.HI.X.SX32 R29, R39, R4, 0x1, P3 ;  /* 0x00000004271d7211 */ /* 0x000fe200018f0eff */
[----:B------:R-:W-:Y:S01]  /*0b20*/  IMAD R97, R121, 0x1b, RZ ;  /* 0x0000001b79617824 */ /* 0x000fe200078e02ff */
[----:B------:R-:W-:Y:S01]  /*0b30*/  IADD3 R52, P5, PT, R105, R106, RZ ;  /* 0x0000006a69347210 */ /* 0x000fe20007fbe0ff */
[----:B------:R-:W-:Y:S01]  /*0b40*/  IMAD R145, R121, 0x33, RZ ;  /* 0x0000003379917824 */ /* 0x000fe200078e02ff */
[----:B------:R-:W-:Y:S01]  /*0b50*/  LEA.HI.X.SX32 R39, R113, R4, 0x1, P6 ;  /* 0x0000000471277211 */ /* 0x000fe200030f0eff */
[----:B------:R-:W-:Y:S01]  /*0b60*/  IMAD R149, R121, 0x3b, RZ ;  /* 0x0000003b79957824 */ /* 0x000fe200078e02ff */
[-C--:B------:R-:W-:Y:S01]  /*0b70*/  IADD3 R122, P6, PT, R101, R106.reuse, RZ ;  /* 0x0000006a657a7210 */ /* 0x080fe20007fde0ff */
[----:B------:R-:W-:Y:S01]  /*0b80*/  IMAD.SHL.U32 R59, R121, 0x4, RZ ;  /* 0x00000004793b7824 */ /* 0x000fe200078e00ff */
[----:B------:R-:W-:Y:S01]  /*0b90*/  IADD3 R124, P4, PT, R65, R106, RZ ;  /* 0x0000006a417c7210 */ /* 0x000fe20007f9e0ff */
[----:B------:R-:W-:Y:S01]  /*0ba0*/  IMAD R61, R121, 0xc, RZ ;  /* 0x0000000c793d7824 */ /* 0x000fe200078e02ff */
[----:B------:R-:W-:Y:S01]  /*0bb0*/  LEA.HI.X.SX32 R53, R105, R4, 0x1, P5 ;  /* 0x0000000469357211 */ /* 0x000fe200028f0eff */
[----:B------:R-:W-:Y:S01]  /*0bc0*/  IMAD R63, R121, 0x14, RZ ;  /* 0x00000014793f7824 */ /* 0x000fe200078e02ff */
[----:B-1----:R-:W-:Y:S01]  /*0bd0*/  IADD3 R2, PT, PT, R2, UR4, R45 ;  /* 0x0000000402027c10 */ /* 0x002fe2000fffe02d */
[----:B------:R-:W-:Y:S01]  /*0be0*/  UIMAD UR4, UR7, 0x26, URZ ;  /* 0x00000026070478a4 */ /* 0x000fe2000f8e02ff */
[----:B------:R-:W-:Y:S01]  /*0bf0*/  IADD3 R64, P5, PT, R99, R106, RZ ;  /* 0x0000006a63407210 */ /* 0x000fe20007fbe0ff */
[----:B------:R-:W-:Y:S01]  /*0c00*/  IMAD R141, R121, 0x24, RZ ;  /* 0x00000024798d7824 */ /* 0x000fe200078e02ff */
[C---:B------:R-:W-:Y:S01]  /*0c10*/  IADD3 R14, PT, PT, R2.reuse, UR8, RZ ;  /* 0x00000008020e7c10 */ /* 0x040fe2000fffe0ff */
[----:B------:R-:W-:Y:S01]  /*0c20*/  UIMAD UR8, UR7, 0x27, URZ ;  /* 0x00000027070878a4 */ /* 0x000fe2000f8e02ff */
[C---:B------:R-:W-:Y:S01]  /*0c30*/  IADD3 R16, PT, PT, R2.reuse, UR9, RZ ;  /* 0x0000000902107c10 */ /* 0x040fe2000fffe0ff */
[C---:B------:R-:W-:Y:S01]  /*0c40*/  VIADD R20, R2.reuse, UR4 ;  /* 0x0000000402147c36 */ /* 0x040fe20008000000 */
[C---:B------:R-:W-:Y:S01]  /*0c50*/  IADD3 R18, PT, PT, R2.reuse, UR5, RZ ;  /* 0x0000000502127c10 */ /* 0x040fe2000fffe0ff */
[----:B------:R1:W5:Y:S01]  /*0c60*/  LDG.E.U8 R47, desc[UR26][R14.64] ;  /* 0x0000001a0e2f7981 */ /* 0x000362000c1e1100 */
[----:B------:R-:W-:Y:S01]  /*0c70*/  UIMAD UR9, UR7, 0x29, URZ ;  /* 0x00000029070978a4 */ /* 0x000fe2000f8e02ff */
[----:B------:R-:W-:Y:S01]  /*0c80*/  LEA.HI.X.SX32 R123, R101, R4, 0x1, P6 ;  /* 0x00000004657b7211 */ /* 0x000fe200030f0eff */
[----:B------:R-:W-:Y:S01]  /*0c90*/  UIMAD UR5, UR7, 0x2a, URZ ;  /* 0x0000002a070578a4 */ /* 0x000fe2000f8e02ff */
[C---:B------:R-:W-:Y:S01]  /*0ca0*/  IADD3 R22, PT, PT, R2.reuse, UR8, RZ ;  /* 0x0000000802167c10 */ /* 0x040fe2000fffe0ff */
[----:B------:R-:W-:Y:S01]  /*0cb0*/  UIMAD UR4, UR7, 0x2b, URZ ;  /* 0x0000002b070478a4 */ /* 0x000fe2000f8e02ff */
[----:B------:R-:W-:Y:S01]  /*0cc0*/  IADD3 R112, P6, PT, R103, R106, RZ ;  /* 0x0000006a67707210 */ /* 0x000fe20007fde0ff */
[----:B------:R2:W5:Y:S01]  /*0cd0*/  LDG.E.U8 R21, desc[UR26][R20.64] ;  /* 0x0000001a14157981 */ /* 0x000562000c1e1100 */
[-C--:B------:R-:W-:Y:S01]  /*0ce0*/  LEA.HI.X.SX32 R125, R65, R4.reuse, 0x1, P4 ;  /* 0x00000004417d7211 */ /* 0x080fe200020f0eff */
[C---:B------:R-:W-:Y:S01]  /*0cf0*/  IMAD R69, R121.reuse, 0x34, RZ ;  /* 0x0000003479457824 */ /* 0x040fe200078e02ff */
[----:B-1----:R-:W2:Y:S01]  /*0d00*/  LDC.64 R14, c[0x0][0x3c0] ;  /* 0x0000f000ff0e7b82 */ /* 0x002ea20000000a00 */
[C---:B------:R-:W-:Y:S01]  /*0d10*/  IADD3 R24, PT, PT, R2.reuse, UR9, RZ ;  /* 0x0000000902187c10 */ /* 0x040fe2000fffe0ff */
[----:B------:R-:W-:Y:S01]  /*0d20*/  UIMAD UR8, UR7, 0x2c, URZ ;  /* 0x0000002c070878a4 */ /* 0x000fe2000f8e02ff */
[C---:B------:R-:W-:Y:S01]  /*0d30*/  IADD3 R26, PT, PT, R2.reuse, UR5, RZ ;  /* 0x00000005021a7c10 */ /* 0x040fe2000fffe0ff */
[----:B------:R-:W-:Y:S01]  /*0d40*/  UIMAD UR9, UR7, 0x2d, URZ ;  /* 0x0000002d070978a4 */ /* 0x000fe2000f8e02ff */
[----:B------:R-:W-:Y:S01]  /*0d50*/  IADD3 R28, PT, PT, R2, UR4, RZ ;  /* 0x00000004021c7c10 */ /* 0x000fe2000fffe0ff */
[----:B------:R-:W-:Y:S01]  /*0d60*/  UIMAD UR5, UR7, 0x2e, URZ ;  /* 0x0000002e070578a4 */ /* 0x000fe2000f8e02ff */
[----:B------:R-:W-:Y:S01]  /*0d70*/  IADD3 R130, P3, PT, R106, R121, RZ ;  /* 0x000000796a827210 */ /* 0x000fe20007f7e0ff */
[----:B------:R-:W-:Y:S01]  /*0d80*/  UIMAD UR4, UR7, 0x2f, URZ ;  /* 0x0000002f070478a4 */ /* 0x000fe2000f8e02ff */
[C---:B------:R-:W-:Y:S01]  /*0d90*/  VIADD R30, R2.reuse, UR8 ;  /* 0x00000008021e7c36 */ /* 0x040fe20008000000 */
[----:B------:R-:W-:Y:S01]  /*0da0*/  UIMAD UR7, UR7, 0x31, URZ ;  /* 0x00000031070778a4 */ /* 0x000fe2000f8e02ff */
[C---:B------:R-:W-:Y:S01]  /*0db0*/  IADD3 R32, PT, PT, R2.reuse, UR9, RZ ;  /* 0x0000000902207c10 */ /* 0x040fe2000fffe0ff */
[----:B------:R1:W5:Y:S01]  /*0dc0*/  LDG.E.U8 R23, desc[UR26][R22.64] ;  /* 0x0000001a16177981 */ /* 0x000362000c1e1100 */
[C---:B------:R-:W-:Y:S01]  /*0dd0*/  IADD3 R34, PT, PT, R2.reuse, UR5, RZ ;  /* 0x0000000502227c10 */ /* 0x040fe2000fffe0ff */
[C---:B------:R-:W-:Y:S01]  /*0de0*/  IMAD R71, R121.reuse, 0x3c, RZ ;  /* 0x0000003c79477824 */ /* 0x040fe200078e02ff */
[C---:B------:R-:W-:Y:S01]  /*0df0*/  IADD3 R38, PT, PT, R2.reuse, UR4, RZ ;  /* 0x0000000402267c10 */ /* 0x040fe2000fffe0ff */
[C---:B------:R-:W-:Y:S01]  /*0e00*/  IMAD R73, R121.reuse, 0x5, RZ ;  /* 0x0000000579497824 */ /* 0x040fe200078e02ff */
[----:B------:R-:W-:Y:S01]  /*0e10*/  IADD3 R40, PT, PT, R2, UR7, RZ ;  /* 0x0000000702287c10 */ /* 0x000fe2000fffe0ff */
[C---:B------:R-:W-:Y:S01]  /*0e20*/  IMAD R75, R121.reuse, 0xd, RZ ;  /* 0x0000000d794b7824 */ /* 0x040fe200078e02ff */
[----:B------:R-:W-:Y:S01]  /*0e30*/  SHF.R.U32.HI R2, RZ, 0x6, R36 ;  /* 0x00000006ff027819 */ /* 0x000fe20000011624 */
[----:B------:R-:W-:Y:S01]  /*0e40*/  IMAD R79, R121, 0x1d, RZ ;  /* 0x0000001d794f7824 */ /* 0x000fe200078e02ff */
[----:B------:R-:W-:Y:S01]  /*0e50*/  LEA.HI.X.SX32 R65, R99, R4, 0x1, P5 ;  /* 0x0000000463417211 */ /* 0x000fe200028f0eff */
[C---:B------:R-:W-:Y:S01]  /*0e60*/  IMAD R81, R121.reuse, 0x35, RZ ;  /* 0x0000003579517824 */ /* 0x040fe200078e02ff */
[----:B------:R-:W-:Y:S01]  /*0e70*/  SGXT.U32 R2, R2, 0x1 ;  /* 0x000000010202781a */ /* 0x000fe20000000000 */
[C---:B------:R-:W-:Y:S01]  /*0e80*/  IMAD R83, R121.reuse, 0x3d, RZ ;  /* 0x0000003d79537824 */ /* 0x040fe200078e02ff */
[C---:B------:R-:W-:Y:S01]  /*0e90*/  SHF.L.U32 R43, R121.reuse, 0x1, RZ ;  /* 0x00000001792b7819 */ /* 0x040fe200000006ff */
[----:B------:R-:W-:Y:S01]  /*0ea0*/  IMAD R85, R121, 0x6, RZ ;  /* 0x0000000679557824 */ /* 0x000fe200078e02ff */
[-C--:B------:R-:W-:Y:S01]  /*0eb0*/  IADD3 R114, P4, PT, R67, R106.reuse, RZ ;  /* 0x0000006a43727210 */ /* 0x080fe20007f9e0ff */
[----:B--2---:R-:W-:Y:S01]  /*0ec0*/  IMAD R20, R2, R15, RZ ;  /* 0x0000000f02147224 */ /* 0x004fe200078e02ff */
[----:B------:R-:W-:Y:S01]  /*0ed0*/  IADD3 R76, P5, PT, R77, R106, RZ ;  /* 0x0000006a4d4c7210 */ /* 0x000fe20007fbe0ff */
[----:B------:R-:W-:Y:S01]  /*0ee0*/  IMAD R87, R121, 0xe, RZ ;  /* 0x0000000e79577824 */ /* 0x000fe200078e02ff */
[-C--:B------:R-:W-:Y:S01]  /*0ef0*/  LEA.HI.X.SX32 R113, R103, R4.reuse, 0x1, P6 ;  /* 0x0000000467717211 */ /* 0x080fe200030f0eff */
[----:B-1----:R-:W-:Y:S01]  /*0f00*/  IMAD R22, R15, 0x2, R20 ;  /* 0x000000020f167824 */ /* 0x002fe200078e0214 */
[C---:B------:R-:W-:Y:S01]  /*0f10*/  LEA.HI.X.SX32 R131, R121.reuse, R4, 0x1, P3 ;  /* 0x0000000479837211 */ /* 0x040fe200018f0eff */
[----:B------:R-:W-:Y:S01]  /*0f20*/  IMAD R91, R121, 0x1e, RZ ;  /* 0x0000001e795b7824 */ /* 0x000fe200078e02ff */
[----:B------:R-:W-:Y:S01]  /*0f30*/  IADD3 R120, P3, PT, R43, R106, RZ ;  /* 0x0000006a2b787210 */ /* 0x000fe20007f7e0ff */
[----:B------:R-:W-:Y:S01]  /*0f40*/  IMAD R93, R121, 0x36, RZ ;  /* 0x00000036795d7824 */ /* 0x000fe200078e02ff */
[-C--:B------:R-:W-:Y:S01]  /*0f50*/  LEA.HI.X.SX32 R115, R67, R4.reuse, 0x1, P4 ;  /* 0x0000000443737211 */ /* 0x080fe200020f0eff */
[----:B------:R-:W-:Y:S01]  /*0f60*/  IMAD R95, R121, 0x3e, RZ ;  /* 0x0000003e795f7824 */ /* 0x000fe200078e02ff */
[----:B------:R-:W-:Y:S01]  /*0f70*/  LEA.HI.X.SX32 R77, R77, R4, 0x1, P5 ;  /* 0x000000044d4d7211 */ /* 0x000fe200028f0eff */
[----:B------:R-:W-:Y:S01]  /*0f80*/  IMAD R5, R121, 0x7, RZ ;  /* 0x0000000779057824 */ /* 0x000fe200078e02ff */
[-C--:B------:R-:W-:Y:S01]  /*0f90*/  IADD3 R48, P4, PT, R57, R106.reuse, RZ ;  /* 0x0000006a39307210 */ /* 0x080fe20007f9e0ff */
[----:B------:R-:W-:Y:S01]  /*0fa0*/  IMAD R7, R121, 0xf, RZ ;  /* 0x0000000f79077824 */ /* 0x000fe200078e02ff */
[----:B------:R-:W-:Y:S01]  /*0fb0*/  IADD3 R88, P5, PT, R89, R106, RZ ;  /* 0x0000006a59587210 */ /* 0x000fe20007fbe0ff */
[C---:B------:R-:W-:Y:S01]  /*0fc0*/  IMAD R11, R121.reuse, 0x1f, RZ ;  /* 0x0000001f790b7824 */ /* 0x040fe200078e02ff */
[----:B------:R-:W5:Y:S01]  /*0fd0*/  LDG.E.U8 R113, desc[UR26][R112.64] ;  /* 0x0000001a70717981 */ /* 0x000f62000c1e1100 */
[----:B------:R-:W-:Y:S01]  /*0fe0*/  IMAD R37, R121, 0x37, RZ ;  /* 0x0000003779257824 */ /* 0x000fe200078e02ff */
[-C--:B------:R-:W-:Y:S01]  /*0ff0*/  LEA.HI.X.SX32 R49, R57, R4.reuse, 0x1, P4 ;  /* 0x0000000439317211 */ /* 0x080fe200020f0eff */
[----:B------:R-:W-:Y:S01]  /*1000*/  IMAD R107, R121, 0x3f, RZ ;  /* 0x0000003f796b7824 */ /* 0x000fe200078e02ff */
[----:B------:R-:W-:Y:S01]  /*1010*/  LEA.HI.X.SX32 R121, R43, R4, 0x1, P3 ;  /* 0x000000042b797211 */ /* 0x000fe200018f0eff */
[----:B------:R-:W5:Y:S01]  /*1020*/  LDG.E.U8 R27, desc[UR26][R26.64] ;  /* 0x0000001a1a1b7981 */ /* 0x000f62000c1e1100 */
[----:B------:R-:W-:Y:S01]  /*1030*/  IADD3 R42, P3, PT, R147, R106, RZ ;  /* 0x0000006a932a7210 */ /* 0x000fe20007f7e0ff */
[----:B------:R-:W1:Y:S01]  /*1040*/  LDCU UR4, c[0x0][0x3c8] ;  /* 0x00007900ff0477ac */ /* 0x000e620008000800 */
[----:B------:R-:W-:Y:S01]  /*1050*/  LEA.HI.X.SX32 R89, R89, R4, 0x1, P5 ;  /* 0x0000000459597211 */ /* 0x000fe200028f0eff */
[----:B------:R-:W5:Y:S01]  /*1060*/  LDG.E.U8 R48, desc[UR26][R48.64] ;  /* 0x0000001a30307981 */ /* 0x000f62000c1e1100 */
[----:B------:R-:W-:-:S02]  /*1070*/  IADD3 R100, P5, PT, R9, R106, RZ ;  /* 0x0000006a09647210 */ /* 0x000fc40007fbe0ff */
[----:B------:R-:W-:Y:S01]  /*1080*/  IADD3 R50, P6, PT, R97, R106, RZ ;  /* 0x0000006a61327210 */ /* 0x000fe20007fde0ff */
[----:B------:R2:W5:Y:S01]  /*1090*/  LDG.E.U8 R112, desc[UR26][R24.64] ;  /* 0x0000001a18707981 */ /* 0x000562000c1e1100 */
[----:B------:R-:W-:Y:S02]  /*10a0*/  LEA.HI.X.SX32 R43, R147, R4, 0x1, P3 ;  /* 0x00000004932b7211 */ /* 0x000fe400018f0eff */
[-C--:B------:R-:W-:Y:S01]  /*10b0*/  IADD3 R54, P3, PT, R145, R106.reuse, RZ ;  /* 0x0000006a91367210 */ /* 0x080fe20007f7e0ff */
[----:B------:R-:W5:Y:S01]  /*10c0*/  LDG.E.U8 R31, desc[UR26][R30.64] ;  /* 0x0000001a1e1f7981 */ /* 0x000f62000c1e1100 */
[----:B------:R-:W-:Y:S02]  /*10d0*/  IADD3 R56, P2, PT, R149, R106, RZ ;  /* 0x0000006a95387210 */ /* 0x000fe40007f5e0ff */
[----:B------:R-:W-:Y:S01]  /*10e0*/  LEA.HI.X.SX32 R101, R9, R4, 0x1, P5 ;  /* 0x0000000409657211 */ /* 0x000fe200028f0eff */
[----:B------:R3:W5:Y:S01]  /*10f0*/  LDG.E.U8 R49, desc[UR26][R16.64] ;  /* 0x0000001a10317981 */ /* 0x000762000c1e1100 */
[----:B------:R-:W-:-:S02]  /*1100*/  IADD3 R58, P1, PT, R59, R106, RZ ;  /* 0x0000006a3b3a7210 */ /* 0x000fc40007f3e0ff */
[----:B--2---:R-:W-:Y:S01]  /*1110*/  LEA R24, R15, R22, 0x1 ;  /* 0x000000160f187211 */ /* 0x004fe200078e08ff */
[----:B------:R-:W5:Y:S01]  /*1120*/  LDG.E.U8 R9, desc[UR26][R134.64] ;  /* 0x0000001a86097981 */ /* 0x000f62000c1e1100 */
[----:B------:R-:W-:Y:S02]  /*1130*/  LEA.HI.X.SX32 R51, R97, R4, 0x1, P6 ;  /* 0x0000000461337211 */ /* 0x000fe400030f0eff */
[----:B------:R-:W-:Y:S01]  /*1140*/  LEA R26, R15, R24, 0x1 ;  /* 0x000000180f1a7211 */ /* 0x000fe200078e08ff */
[----:B------:R-:W5:Y:S01]  /*1150*/  LDG.E.U8 R33, desc[UR26][R32.64] ;  /* 0x0000001a20217981 */ /* 0x000f62000c1e1100 */
[----:B------:R-:W-:Y:S01]  /*1160*/  IADD3 R62, P6, PT, R63, R106, RZ ;  /* 0x0000006a3f3e7210 */ /* 0x000fe20007fde0ff */
[----:B---3--:R-:W2:Y:S01]  /*1170*/  LDC.64 R16, c[0x0][0x388] ;  /* 0x0000e200ff107b82 */ /* 0x008ea20000000a00 */
[-C--:B------:R-:W-:Y:S01]  /*1180*/  LEA.HI.X.SX32 R55, R145, R4.reuse, 0x1, P3 ;  /* 0x0000000491377211 */ /* 0x080fe200018f0eff */
[----:B------:R-:W5:Y:S01]  /*1190*/  LDG.E.U8 R45, desc[UR26][R18.64] ;  /* 0x0000001a122d7981 */ /* 0x000f62000c1e1100 */
[----:B------:R-:W-:-:S02]  /*11a0*/  LEA.HI.X.SX32 R57, R149, R4, 0x1, P2 ;  /* 0x0000000495397211 */ /* 0x000fc400010f0eff */
[-C--:B------:R-:W-:Y:S01]  /*11b0*/  IADD3 R60, P4, PT, R61, R106.reuse, RZ ;  /* 0x0000006a3d3c7210 */ /* 0x080fe20007f9e0ff */
[----:B------:R3:W5:Y:S01]  /*11c0*/  LDG.E.U8 R134, desc[UR26][R28.64] ;  /* 0x0000001a1c867981 */ /* 0x000762000c1e1100 */
[-C--:B------:R-:W-:Y:S02]  /*11d0*/  IADD3 R66, P3, PT, R141, R106.reuse, RZ ;  /* 0x0000006a8d427210 */ /* 0x080fe40007f7e0ff */
[----:B------:R-:W-:Y:S01]  /*11e0*/  IADD3 R68, P2, PT, R69, R106, RZ ;  /* 0x0000006a45447210 */ /* 0x000fe20007f5e0ff */
[----:B------:R4:W5:Y:S01]  /*11f0*/  LDG.E.U8 R35, desc[UR26][R34.64] ;  /* 0x0000001a22237981 */ /* 0x000962000c1e1100 */
[----:B------:R-:W-:Y:S02]  /*1200*/  LEA.HI.X.SX32 R59, R59, R4, 0x1, P1 ;  /* 0x000000043b3b7211 */ /* 0x000fe400008f0eff */
[----:B------:R-:W-:Y:S01]  /*1210*/  IADD3 R70, P1, PT, R71, R106, RZ ;  /* 0x0000006a47467210 */ /* 0x000fe20007f3e0ff */
[----:B------:R0:W5:Y:S01]  /*1220*/  LDG.E.U8 R39, desc[UR26][R38.64] ;  /* 0x0000001a26277981 */ /* 0x000162000c1e1100 */
[----:B------:R-:W-:-:S02]  /*1230*/  LEA.HI.X.SX32 R63, R63, R4, 0x1, P6 ;  /* 0x000000043f3f7211 */ /* 0x000fc400030f0eff */
[----:B---3--:R-:W-:Y:S01]  /*1240*/  LEA R28, R15, R26, 0x1 ;  /* 0x0000001a0f1c7211 */ /* 0x008fe200078e08ff */
[----:B------:R-:W5:Y:S01]  /*1250*/  LDG.E.U8 R111, desc[UR26][R110.64] ;  /* 0x0000001a6e6f7981 */ /* 0x000f62000c1e1100 */
[----:B------:R-:W-:Y:S02]  /*1260*/  IADD3 R74, P6, PT, R75, R106, RZ ;  /* 0x0000006a4b4a7210 */ /* 0x000fe40007fde0ff */
[----:B------:R-:W-:Y:S01]  /*1270*/  LEA R30, R15, R28, 0x1 ;  /* 0x0000001c0f1e7211 */ /* 0x000fe200078e08ff */
[----:B------:R-:W5:Y:S01]  /*1280*/  LDG.E.U8 R8, desc[UR26][R126.64] ;  /* 0x0000001a7e087981 */ /* 0x000f62000c1e1100 */
[-C--:B------:R-:W-:Y:S02]  /*1290*/  LEA.HI.X.SX32 R61, R61, R4.reuse, 0x1, P4 ;  /* 0x000000043d3d7211 */ /* 0x080fe400020f0eff */
[-C--:B------:R-:W-:Y:S01]  /*12a0*/  LEA.HI.X.SX32 R67, R141, R4.reuse, 0x1, P3 ;  /* 0x000000048d437211 */ /* 0x080fe200018f0eff */
[----:B------:R-:W5:Y:S01]  /*12b0*/  LDG.E.U8 R6, desc[UR26][R128.64] ;  /* 0x0000001a80067981 */ /* 0x000f62000c1e1100 */
[----:B------:R-:W-:-:S02]  /*12c0*/  LEA.HI.X.SX32 R69, R69, R4, 0x1, P2 ;  /* 0x0000000445457211 */ /* 0x000fc400010f0eff */
[-C--:B------:R-:W-:Y:S01]  /*12d0*/  IADD3 R72, P4, PT, R73, R106.reuse, RZ ;  /* 0x0000006a49487210 */ /* 0x080fe20007f9e0ff */
[----:B------:R-:W5:Y:S01]  /*12e0*/  LDG.E.U8 R10, desc[UR26][R124.64] ;  /* 0x0000001a7c0a7981 */ /* 0x000f62000c1e1100 */
[-C--:B------:R-:W-:Y:S02]  /*12f0*/  IADD3 R78, P3, PT, R79, R106.reuse, RZ ;  /* 0x0000006a4f4e7210 */ /* 0x080fe40007f7e0ff */
[----:B------:R-:W-:Y:S01]  /*1300*/  IADD3 R80, P2, PT, R81, R106, RZ ;  /* 0x0000006a51507210 */ /* 0x000fe20007f5e0ff */
[----:B------:R-:W5:Y:S01]  /*1310*/  LDG.E.U8 R12, desc[UR26][R122.64] ;  /* 0x0000001a7a0c7981 */ /* 0x000f62000c1e1100 */
[----:B------:R-:W-:Y:S01]  /*1320*/  LEA.HI.X.SX32 R71, R71, R4, 0x1, P1 ;  /* 0x0000000447477211 */ /* 0x000fe200008f0eff */
[----:B------:R-:W-:Y:S01]  /*1330*/  IMAD R32, R15, 0x2, R30 ;  /* 0x000000020f207824 */ /* 0x000fe200078e021e */
[----:B------:R-:W-:Y:S01]  /*1340*/  IADD3 R82, P1, PT, R83, R106, RZ ;  /* 0x0000006a53527210 */ /* 0x000fe20007f3e0ff */
[----:B------:R-:W5:Y:S01]  /*1350*/  LDG.E.U8 R108, desc[UR26][R108.64] ;  /* 0x0000001a6c6c7981 */ /* 0x000f62000c1e1100 */
[----:B------:R-:W-:-:S02]  /*1360*/  LEA.HI.X.SX32 R75, R75, R4, 0x1, P6 ;  /* 0x000000044b4b7211 */ /* 0x000fc400030f0eff */
[----:B------:R-:W-:Y:S01]  /*1370*/  IADD3 R86, P6, PT, R87, R106, RZ ;  /* 0x0000006a57567210 */ /* 0x000fe20007fde0ff */
[----:B------:R-:W5:Y:S01]  /*1380*/  LDG.E.U8 R52, desc[UR26][R52.64] ;  /* 0x0000001a34347981 */ /* 0x000f62000c1e1100 */
[-C--:B------:R-:W-:Y:S02]  /*1390*/  LEA.HI.X.SX32 R73, R73, R4.reuse, 0x1, P4 ;  /* 0x0000000449497211 */ /* 0x080fe400020f0eff */
[-C--:B------:R-:W-:Y:S01]  /*13a0*/  LEA.HI.X.SX32 R79, R79, R4.reuse, 0x1, P3 ;  /* 0x000000044f4f7211 */ /* 0x080fe200018f0eff */
[----:B------:R-:W5:Y:S01]  /*13b0*/  LDG.E.U8 R64, desc[UR26][R64.64] ;  /* 0x0000001a40407981 */ /* 0x000f62000c1e1100 */
[----:B------:R-:W-:Y:S02]  /*13c0*/  LEA.HI.X.SX32 R81, R81, R4, 0x1, P2 ;  /* 0x0000000451517211 */ /* 0x000fe400010f0eff */
[-C--:B------:R-:W-:Y:S02]  /*13d0*/  IADD3 R84, P4, PT, R85, R106.reuse, RZ ;  /* 0x0000006a55547210 */ /* 0x080fe40007f9e0ff */
[----:B------:R-:W-:Y:S01]  /*13e0*/  LOP3.LUT R2, R36, 0x3f, RZ, 0xc0, !PT ;  /* 0x0000003f24027812 */ /* 0x000fe200078ec0ff */
[----:B------:R-:W-:Y:S01]  /*13f0*/  IMAD R19, R14, UR13, RZ ;  /* 0x0000000d0e137c24 */ /* 0x000fe2000f8e02ff */
[-C--:B------:R-:W-:Y:S01]  /*1400*/  IADD3 R90, P3, PT, R91, R106.reuse, RZ ;  /* 0x0000006a5b5a7210 */ /* 0x080fe20007f7e0ff */
[----:B------:R-:W5:Y:S01]  /*1410*/  LDG.E.U8 R43, desc[UR26][R42.64] ;  /* 0x0000001a2a2b7981 */ /* 0x000f62000c1e1100 */
[----:B------:R-:W-:-:S02]  /*1420*/  IADD3 R92, P2, PT, R93, R106, RZ ;  /* 0x0000006a5d5c7210 */ /* 0x000fc40007f5e0ff */
[----:B------:R-:W-:Y:S01]  /*1430*/  LEA.HI.X.SX32 R83, R83, R4, 0x1, P1 ;  /* 0x0000000453537211 */ /* 0x000fe200008f0eff */
[----:B------:R-:W5:Y:S01]  /*1440*/  LDG.E.U8 R135, desc[UR26][R118.64] ;  /* 0x0000001a76877981 */ /* 0x000f62000c1e1100 */
[----:B------:R-:W-:Y:S02]  /*1450*/  IADD3 R94, P1, PT, R95, R106, RZ ;  /* 0x0000006a5f5e7210 */ /* 0x000fe40007f3e0ff */
[----:B------:R-:W-:Y:S01]  /*1460*/  LEA.HI.X.SX32 R87, R87, R4, 0x1, P6 ;  /* 0x0000000457577211 */ /* 0x000fe200030f0eff */
[----:B------:R-:W5:Y:S01]  /*1470*/  LDG.E.U8 R50, desc[UR26][R50.64] ;  /* 0x0000001a32327981 */ /* 0x000f62000c1e1100 */
[----:B----4-:R-:W-:Y:S02]  /*1480*/  LEA R34, R15, R32, 0x2 ;  /* 0x000000200f227211 */ /* 0x010fe400078e10ff */
[----:B------:R-:W-:Y:S01]  /*1490*/  SHF.R.U32.HI R18, RZ, 0x5, R36 ;  /* 0x00000005ff127819 */ /* 0x000fe20000011624 */
[----:B------:R-:W5:Y:S01]  /*14a0*/  LDG.E.U8 R54, desc[UR26][R54.64] ;  /* 0x0000001a36367981 */ /* 0x000f62000c1e1100 */
[----:B------:R-:W-:-:S02]  /*14b0*/  IADD3 R98, P6, PT, R7, R106, RZ ;  /* 0x0000006a07627210 */ /* 0x000fc40007fde0ff */
[-C--:B------:R-:W-:Y:S01]  /*14c0*/  LEA.HI.X.SX32 R85, R85, R4.reuse, 0x1, P4 ;  /* 0x0000000455557211 */ /* 0x080fe200020f0eff */
[----:B-1----:R-:W-:Y:S01]  /*14d0*/  IMAD R2, R2, UR4, RZ ;  /* 0x0000000402027c24 */ /* 0x002fe2000f8e02ff */
[-C--:B------:R-:W-:Y:S01]  /*14e0*/  LEA.HI.X.SX32 R91, R91, R4.reuse, 0x1, P3 ;  /* 0x000000045b5b7211 */ /* 0x080fe200018f0eff */
[----:B------:R-:W5:Y:S01]  /*14f0*/  LDG.E.U8 R42, desc[UR26][R72.64] ;  /* 0x0000001a482a7981 */ /* 0x000f62000c1e1100 */
[----:B------:R-:W-:Y:S02]  /*1500*/  LEA.HI.X.SX32 R93, R93, R4, 0x1, P2 ;  /* 0x000000045d5d7211 */ /* 0x000fe400010f0eff */
[-C--:B------:R-:W-:Y:S01]  /*1510*/  IADD3 R96, P4, PT, R5, R106.reuse, RZ ;  /* 0x0000006a05607210 */ /* 0x080fe20007f9e0ff */
[----:B------:R-:W5:Y:S01]  /*1520*/  LDG.E.U8 R56, desc[UR26][R56.64] ;  /* 0x0000001a38387981 */ /* 0x000f62000c1e1100 */
[-C--:B------:R-:W-:Y:S02]  /*1530*/  IADD3 R102, P3, PT, R11, R106.reuse, RZ ;  /* 0x0000006a0b667210 */ /* 0x080fe40007f7e0ff */
[----:B------:R-:W-:Y:S01]  /*1540*/  IADD3 R104, P2, PT, R37, R106, RZ ;  /* 0x0000006a25687210 */ /* 0x000fe20007f5e0ff */
[----:B------:R-:W5:Y:S01]  /*1550*/  LDG.E.U8 R58, desc[UR26][R58.64] ;  /* 0x0000001a3a3a7981 */ /* 0x000f62000c1e1100 */
[----:B------:R-:W-:-:S02]  /*1560*/  LEA.HI.X.SX32 R95, R95, R4, 0x1, P1 ;  /* 0x000000045f5f7211 */ /* 0x000fc400008f0eff */
[----:B------:R-:W-:Y:S01]  /*1570*/  IADD3 R106, P1, PT, R107, R106, RZ ;  /* 0x0000006a6b6a7210 */ /* 0x000fe20007f3e0ff */
[----:B------:R-:W5:Y:S01]  /*1580*/  LDG.E.U8 R60, desc[UR26][R60.64] ;  /* 0x0000001a3c3c7981 */ /* 0x000f62000c1e1100 */
[----:B0-----:R-:W-:Y:S02]  /*1590*/  LEA R38, R15, R34, 0x1 ;  /* 0x000000220f267211 */ /* 0x001fe400078e08ff */
[----:B------:R-:W-:Y:S01]  /*15a0*/  R2UR UR21, R18 ;  /* 0x00000000121572ca */ /* 0x000fe200000e0000 */
[----:B------:R-:W5:Y:S01]  /*15b0*/  LDG.E.U8 R62, desc[UR26][R62.64] ;  /* 0x0000001a3e3e7981 */ /* 0x000f62000c1e1100 */
[C---:B------:R-:W-:Y:S02]  /*15c0*/  LEA.HI R14, R36.reuse, 0xe, RZ, 0x1a ;  /* 0x0000000e240e7811 */ /* 0x040fe400078fd0ff */
[----:B------:R-:W-:Y:S01]  /*15d0*/  LEA.HI.X.SX32 R99, R7, R4, 0x1, P6 ;  /* 0x0000000407637211 */ /* 0x000fe200030f0eff */
[----:B------:R-:W5:Y:S01]  /*15e0*/  LDG.E.U8 R66, desc[UR26][R66.64] ;  /* 0x0000001a42427981 */ /* 0x000f62000c1e1100 */
[----:B------:R-:W-:-:S02]  /*15f0*/  LEA.HI R18, R36, 0x1e, RZ, 0x1a ;  /* 0x0000001e24127811 */ /* 0x000fc400078fd0ff */
[-C--:B------:R-:W-:Y:S01]  /*1600*/  LEA.HI.X.SX32 R105, R37, R4.reuse, 0x1, P2 ;  /* 0x0000000425697211 */ /* 0x080fe200010f0eff */
[----:B------:R-:W5:Y:S01]  /*1610*/  LDG.E.U8 R7, desc[UR26][R136.64] ;  /* 0x0000001a88077981 */ /* 0x000f62000c1e1100 */
[-C--:B------:R-:W-:Y:S01]  /*1620*/  LEA.HI.X.SX32 R107, R107, R4.reuse, 0x1, P1 ;  /* 0x000000046b6b7211 */ /* 0x080fe200008f0eff */
[-C--:B------:R-:W-:Y:S01]  /*1630*/  IMAD R14, R14, R15.reuse, RZ ;  /* 0x0000000f0e0e7224 */ /* 0x080fe200078e02ff */
[----:B------:R-:W-:Y:S01]  /*1640*/  SHF.R.S32.HI R25, RZ, 0x1f, R2 ;  /* 0x0000001fff197819 */ /* 0x000fe20000011402 */
[----:B------:R-:W-:Y:S01]  /*1650*/  IMAD R18, R18, R15, RZ ;  /* 0x0000000f12127224 */ /* 0x000fe200078e02ff */
[-C--:B------:R-:W-:Y:S01]  /*1660*/  LEA.HI.X.SX32 R97, R5, R4.reuse, 0x1, P4 ;  /* 0x0000000405617211 */ /* 0x080fe200020f0eff */
[----:B------:R-:W5:Y:S01]  /*1670*/  LDG.E.U8 R37, desc[UR26][R120.64] ;  /* 0x0000001a78257981 */ /* 0x000f62000c1e1100 */
[----:B------:R-:W-:-:S03]  /*1680*/  LEA.HI.X.SX32 R103, R11, R4, 0x1, P3 ;  /* 0x000000040b677211 */ /* 0x000fc600018f0eff */
[----:B------:R0:W5:Y:S04]  /*1690*/  LDG.E.U8 R136, desc[UR26][R40.64] ;  /* 0x0000001a28887981 */ /* 0x000168000c1e1100 */
[----:B------:R2:W5:Y:S04]  /*16a0*/  LDG.E.U8 R137, desc[UR26][R116.64] ;  /* 0x0000001a74897981 */ /* 0x000568000c1e1100 */
[----:B------:R-:W5:Y:S01]  /*16b0*/  LDG.E.U8 R11, desc[UR26][R138.64] ;  /* 0x0000001a8a0b7981 */ /* 0x000f62000c1e1100 */
[----:B0-----:R-:W-:-:S03]  /*16c0*/  LEA R40, R15, R38, 0x1 ;  /* 0x000000260f287211 */ /* 0x001fc600078e08ff */
[----:B------:R0:W5:Y:S01]  /*16d0*/  LDG.E.U8 R4, desc[UR26][R130.64] ;  /* 0x0000001a82047981 */ /* 0x000162000c1e1100 */
[--C-:B--2---:R-:W-:Y:S02]  /*16e0*/  IADD3 R117, P1, P2, R2, R16, R19.reuse ;  /* 0x0000001002757210 */ /* 0x104fe40007a3e013 */
[----:B------:R-:W-:Y:S01]  /*16f0*/  SHF.R.S32.HI R16, RZ, 0x1f, R19 ;  /* 0x0000001fff107819 */ /* 0x000fe20000011413 */
[----:B------:R-:W5:Y:S01]  /*1700*/  LDG.E.U8 R5, desc[UR26][R132.64] ;  /* 0x0000001a84057981 */ /* 0x000f62000c1e1100 */
[----:B------:R-:W-:Y:S02]  /*1710*/  LEA R72, R15, R40, 0x1 ;  /* 0x000000280f487211 */ /* 0x000fe400078e08ff */
[----:B------:R-:W-:Y:S01]  /*1720*/  IADD3.X R17, PT, PT, R25, R17, R16, P1, P2 ;  /* 0x0000001119117210 */ /* 0x000fe20000fe4410 */
[----:B------:R1:W5:Y:S01]  /*1730*/  LDG.E.U8 R139, desc[UR26][R114.64] ;  /* 0x0000001a728b7981 */ /* 0x000362000c1e1100 */
[-C--:B0-----:R-:W-:Y:S02]  /*1740*/  IADD3 R130, P3, PT, R14, R117.reuse, RZ ;  /* 0x000000750e827210 */ /* 0x081fe40007f7e0ff */
[-C--:B------:R-:W-:Y:S01]  /*1750*/  IADD3 R150, P1, PT, R20, R117.reuse, RZ ;  /* 0x0000007514967210 */ /* 0x080fe20007f3e0ff */
[----:B------:R0:W5:Y:S01]  /*1760*/  LDG.E.U8 R68, desc[UR26][R68.64] ;  /* 0x0000001a44447981 */ /* 0x000162000c1e1100 */
[----:B------:R-:W-:Y:S01]  /*1770*/  IADD3 R148, P2, PT, R22, R117, RZ ;  /* 0x0000007516947210 */ /* 0x000fe20007f5e0ff */
[----:B------:R-:W-:Y:S01]  /*1780*/  IMAD R110, R15, 0x2, R72 ;  /* 0x000000020f6e7824 */ /* 0x000fe200078e0248 */
[----:B------:R-:W-:Y:S01]  /*1790*/  LEA.HI.X.SX32 R131, R14, R17, 0x1, P3 ;  /* 0x000000110e837211 */ /* 0x000fe200018f0eff */
[----:B------:R0:W5:Y:S01]  /*17a0*/  LDG.E.U8 R70, desc[UR26][R70.64] ;  /* 0x0000001a46467981 */ /* 0x000162000c1e1100 */
[----:B-1----:R-:W-:-:S02]  /*17b0*/  IADD3 R114, P4, PT, R18, R117, RZ ;  /* 0x0000007512727210 */ /* 0x002fc40007f9e0ff */
[----:B------:R-:W-:Y:S01]  /*17c0*/  R2UR UR30, R140 ;  /* 0x000000008c1e72ca */ /* 0x000fe200000e0000 */
[----:B------:R0:W5:Y:S01]  /*17d0*/  LDG.E.U8 R74, desc[UR26][R74.64] ;  /* 0x0000001a4a4a7981 */ /* 0x000162000c1e1100 */
[-C--:B------:R-:W-:Y:S02]  /*17e0*/  LEA.HI.X.SX32 R151, R20, R17.reuse, 0x1, P1 ;  /* 0x0000001114977211 */ /* 0x080fe400008f0eff */
[-C--:B------:R-:W-:Y:S01]  /*17f0*/  LEA.HI.X.SX32 R115, R18, R17.reuse, 0x1, P4 ;  /* 0x0000001112737211 */ /* 0x080fe200020f0eff */
[----:B------:R0:W5:Y:S01]  /*1800*/  LDG.E.U8 R76, desc[UR26][R76.64] ;  /* 0x0000001a4c4c7981 */ /* 0x000162000c1e1100 */
[----:B------:R-:W-:Y:S02]  /*1810*/  LEA.HI.X.SX32 R149, R22, R17, 0x1, P2 ;  /* 0x0000001116957211 */ /* 0x000fe400010f0eff */
[-C--:B------:R-:W-:Y:S01]  /*1820*/  IADD3 R142, P3, PT, R28, R117.reuse, RZ ;  /* 0x000000751c8e7210 */ /* 0x080fe20007f7e0ff */
[----:B------:R0:W5:Y:S01]  /*1830*/  LDG.E.U8 R78, desc[UR26][R78.64] ;  /* 0x0000001a4e4e7981 */ /* 0x000162000c1e1100 */
[----:B------:R-:W-:-:S02]  /*1840*/  IADD3 R146, P1, PT, R24, R117, RZ ;  /* 0x0000007518927210 */ /* 0x000fc40007f3e0ff */
[-C--:B------:R-:W-:Y:S01]  /*1850*/  IADD3 R144, P2, PT, R26, R117.reuse, RZ ;  /* 0x000000751a907210 */ /* 0x080fe20007f5e0ff */
[----:B------:R0:W5:Y:S01]  /*1860*/  LDG.E.U8 R80, desc[UR26][R80.64] ;  /* 0x0000001a50507981 */ /* 0x000162000c1e1100 */
[----:B------:R-:W-:Y:S02]  /*1870*/  IADD3 R140, P4, PT, R30, R117, RZ ;  /* 0x000000751e8c7210 */ /* 0x000fe40007f9e0ff */
[----:B------:R-:W-:Y:S01]  /*1880*/  LEA R2, R15, R110, 0x1 ;  /* 0x0000006e0f027211 */ /* 0x000fe200078e08ff */
[----:B------:R0:W5:Y:S01]  /*1890*/  LDG.E.U8 R82, desc[UR26][R82.64] ;  /* 0x0000001a52527981 */ /* 0x000162000c1e1100 */
[-C--:B------:R-:W-:Y:S02]  /*18a0*/  LEA.HI.X.SX32 R143, R28, R17.reuse, 0x1, P3 ;  /* 0x000000111c8f7211 */ /* 0x080fe400018f0eff */
[-C--:B------:R-:W-:Y:S01]  /*18b0*/  LEA.HI.X.SX32 R147, R24, R17.reuse, 0x1, P1 ;  /* 0x0000001118937211 */ /* 0x080fe200008f0eff */
[----:B------:R0:W5:Y:S01]  /*18c0*/  LDG.E.U8 R84, desc[UR26][R84.64] ;  /* 0x0000001a54547981 */ /* 0x000162000c1e1100 */
[----:B------:R-:W-:-:S02]  /*18d0*/  LEA.HI.X.SX32 R145, R26, R17, 0x1, P2 ;  /* 0x000000111a917211 */ /* 0x000fc400010f0eff */
[----:B------:R-:W-:Y:S01]  /*18e0*/  LEA.HI.X.SX32 R141, R30, R17, 0x1, P4 ;  /* 0x000000111e8d7211 */ /* 0x000fe200020f0eff */
[----:B------:R0:W5:Y:S01]  /*18f0*/  LDG.E.U8 R86, desc[UR26][R86.64] ;  /* 0x0000001a56567981 */ /* 0x000162000c1e1100 */
[-C--:B------:R-:W-:Y:S02]  /*1900*/  IADD3 R126, P3, PT, R38, R117.reuse, RZ ;  /* 0x00000075267e7210 */ /* 0x080fe40007f7e0ff */
[-C--:B------:R-:W-:Y:S01]  /*1910*/  IADD3 R132, P1, PT, R32, R117.reuse, RZ ;  /* 0x0000007520847210 */ /* 0x080fe20007f3e0ff */
[----:B------:R0:W5:Y:S01]  /*1920*/  LDG.E.U8 R88, desc[UR26][R88.64] ;  /* 0x0000001a58587981 */ /* 0x000162000c1e1100 */
[-C--:B------:R-:W-:Y:S02]  /*1930*/  IADD3 R128, P2, PT, R34, R117.reuse, RZ ;  /* 0x0000007522807210 */ /* 0x080fe40007f5e0ff */
[----:B------:R-:W-:Y:S01]  /*1940*/  IADD3 R124, P4, PT, R40, R117, RZ ;  /* 0x00000075287c7210 */ /* 0x000fe20007f9e0ff */
[----:B------:R0:W5:Y:S01]  /*1950*/  LDG.E.U8 R90, desc[UR26][R90.64] ;  /* 0x0000001a5a5a7981 */ /* 0x000162000c1e1100 */
[----:B------:R-:W-:-:S02]  /*1960*/  LEA R15, R15, R2, 0x1 ;  /* 0x000000020f0f7211 */ /* 0x000fc400078e08ff */
[-C--:B------:R-:W-:Y:S01]  /*1970*/  LEA.HI.X.SX32 R127, R38, R17.reuse, 0x1, P3 ;  /* 0x00000011267f7211 */ /* 0x080fe200018f0eff */
        /* <DEDUP_REMOVED lines=10> */
[----:B------:R-:W-:-:S03]  /*1a20*/  IADD3 R116, P4, PT, R15, R117, RZ ;  /* 0x000000750f747210 */ /* 0x000fc60007f9e0ff */
[----:B------:R0:W5:Y:S01]  /*1a30*/  LDG.E.U8 R100, desc[UR26][R100.64] ;  /* 0x0000001a64647981 */ /* 0x000162000c1e1100 */
[----:B------:R-:W-:-:S03]  /*1a40*/  LEA.HI.X.SX32 R119, R2, R17, 0x1, P3 ;  /* 0x0000001102777211 */ /* 0x000fc600018f0eff */
[----:B------:R0:W5:Y:S01]  /*1a50*/  LDG.E.U8 R102, desc[UR26][R102.64] ;  /* 0x0000001a66667981 */ /* 0x000162000c1e1100 */
[----:B------:R-:W-:-:S03]  /*1a60*/  LEA.HI.X.SX32 R123, R72, R17, 0x1, P1 ;  /* 0x00000011487b7211 */ /* 0x000fc600008f0eff */
[----:B------:R0:W5:Y:S01]  /*1a70*/  LDG.E.U8 R104, desc[UR26][R104.64] ;  /* 0x0000001a68687981 */ /* 0x000162000c1e1100 */
[----:B------:R-:W-:-:S03]  /*1a80*/  LEA.HI.X.SX32 R121, R110, R17, 0x1, P2 ;  /* 0x000000116e797211 */ /* 0x000fc600010f0eff */
[----:B------:R0:W5:Y:S01]  /*1a90*/  LDG.E.U8 R106, desc[UR26][R106.64] ;  /* 0x0000001a6a6a7981 */ /* 0x000162000c1e1100 */
[----:B------:R-:W-:Y:S02]  /*1aa0*/  LEA.HI.X.SX32 R117, R15, R17, 0x1, P4 ;  /* 0x000000110f757211 */ /* 0x000fe400020f0eff */
[----:B------:R-:W-:Y:S01]  /*1ab0*/  LOP3.LUT R2, R36, 0x7f, RZ, 0xc0, !PT ;  /* 0x0000007f24027812 */ /* 0x000fe200078ec0ff */
[----:B------:R-:W-:Y:S06]  /*1ac0*/  @P0 BRA `(.L_x_5) ;  /* 0x0000000000180947 */ /* 0x000fec0003800000 */
[----:B------:R-:W-:Y:S01]  /*1ad0*/  ELECT P1, URZ, PT ;  /* 0x0000000000ff782f */ /* 0x000fe20003820000 */
[----:B------:R-:W-:Y:S01]  /*1ae0*/  HFMA2 R14, -RZ, RZ, 0, 5.9604644775390625e-08 ;  /* 0x00000001ff0e7431 */ /* 0x000fe200000001ff */
[----:B------:R-:W-:Y:S01]  /*1af0*/  UMOV UR4, 0x40 ;  /* 0x0000004000047882 */ /* 0x000fe20000000000 */
[----:B------:R-:W-:Y:S01]  /*1b00*/  UVIRTCOUNT.DEALLOC.SMPOOL 0x80 ;  /* 0x000000800000784c */ /* 0x000fe20000000000 */
[----:B------:R-:W-:-:S09]  /*1b10*/  ULEA UR4, UR6, UR4, 0x18 ;  /* 0x0000000406047291 */ /* 0x000fd2000f8ec0ff */
[----:B------:R1:W-:Y:S03]  /*1b20*/  @P1 STS.U8 [UR4], R14 ;  /* 0x0000000eff001988 */ /* 0x0003e60008000004 */
.L_x_5:
[----:B------:R-:W-:Y:S01]  /*1b30*/  USHF.L.U32 UR4, UR21, 0x15, URZ ;  /* 0x0000001515047899 */ /* 0x000fe200080006ff */
[C---:B------:R-:W-:Y:S01]  /*1b40*/  LOP3.LUT R73, R2.reuse, 0x10, RZ, 0x3c, !PT ;  /* 0x0000001002497812 */ /* 0x040fe200078e3cff */
[----:B-----5:R2:W-:Y:S01]  /*1b50*/  STS.U8 [R2+UR12+0x1c00], R3 ;  /* 0x001c000302007988 */ /* 0x0205e2000800000c */
[----:B------:R-:W-:Y:S01]  /*1b60*/  LOP3.LUT R72, R2, 0x20, RZ, 0x3c, !PT ;  /* 0x0000002002487812 */ /* 0x000fe200078e3cff */
[----:B------:R-:W-:Y:S01]  /*1b70*/  ULOP3.LUT UR4, UR4, 0x600000, URZ, 0xc0, !UPT ;  /* 0x0060000004047892 */ /* 0x000fe2000f8ec0ff */
[----:B------:R-:W-:Y:S01]  /*1b80*/  LOP3.LUT P1, RZ, R36, 0x7f, RZ, 0xc0, !PT ;  /* 0x0000007f24ff7812 */ /* 0x000fe2000782c0ff */
[----:B------:R3:W-:Y:S01]  /*1b90*/  STS.U8 [R2+UR12+0x1000], R5 ;  /* 0x0010000502007988 */ /* 0x0007e2000800000c */
[----:B------:R-:W-:Y:S01]  /*1ba0*/  UMOV UR5, 0x1 ;  /* 0x0000000100057882 */ /* 0x000fe20000000000 */
[----:B------:R-:W-:Y:S02]  /*1bb0*/  UIADD3 UR14, UPT, UPT, UR30, UR4, URZ ;  /* 0x000000041e0e7290 */ /* 0x000fe4000fffe0ff */
[----:B------:R-:W-:Y:S01]  /*1bc0*/  STS.U8 [R2+UR12], R13 ;  /* 0x0000000d02007988 */ /* 0x000fe2000800000c */
[----:B------:R-:W-:Y:S01]  /*1bd0*/  UIADD3 UR16, UPT, UPT, UR12, 0x4800, URZ ;  /* 0x000048000c107890 */ /* 0x000fe2000fffe0ff */
[C---:B--2---:R-:W-:Y:S01]  /*1be0*/  LOP3.LUT R3, R2.reuse, 0x30, RZ, 0x3c, !PT ;  /* 0x0000003002037812 */ /* 0x044fe200078e3cff */
[----:B------:R-:W2:Y:S01]  /*1bf0*/  LDCU UR20, c[0x0][0x3f0] ;  /* 0x00007e00ff1477ac */ /* 0x000ea20008000800 */
[----:B------:R-:W-:Y:S04]  /*1c00*/  STS.U8 [R2+UR12+0x1400], R47 ;  /* 0x0014002f02007988 */ /* 0x000fe8000800000c */
[----:B------:R-:W-:Y:S01]  /*1c10*/  STS.U8 [R2+UR12+0x1800], R49 ;  /* 0x0018003102007988 */ /* 0x000fe2000800000c */
[----:B---3--:R-:W-:Y:S01]  /*1c20*/  LOP3.LUT R5, R2, 0x40, RZ, 0x3c, !PT ;  /* 0x0000004002057812 */ /* 0x008fe200078e3cff */
[----:B------:R-:W-:Y:S01]  /*1c30*/  VOTEU.ALL UP0, P1 ;  /* 0x0000000000ff7886 */ /* 0x000fe20000800000 */
[----:B------:R-:W-:Y:S01]  /*1c40*/  VOTEU.ALL UP1, P1 ;  /* 0x0000000000ff7886 */ /* 0x000fe20000820000 */
[----:B------:R3:W-:Y:S04]  /*1c50*/  STS.U8 [R2+UR12+0x400], R11 ;  /* 0x0004000b02007988 */ /* 0x0007e8000800000c */
[----:B------:R4:W-:Y:S01]  /*1c60*/  STS.U8 [R2+UR12+0x800], R9 ;  /* 0x0008000902007988 */ /* 0x0009e2000800000c */
[----:B------:R-:W-:-:S04]  /*1c70*/  @!UP0 UIADD3 UR6, UPT, UPT, -UR5, 0x100000, URZ ;  /* 0x0010000005068890 */ /* 0x000fc8000fffe1ff */
[----:B------:R-:W-:Y:S02]  /*1c80*/  @!UP0 USHF.L.U32 UR7, UR6, 0xb, URZ ;  /* 0x0000000b06078899 */ /* 0x000fe400080006ff */
[----:B------:R-:W-:Y:S01]  /*1c90*/  @!UP0 USHF.L.U32 UR6, UR6, 0x1, URZ ;  /* 0x0000000106068899 */ /* 0x000fe200080006ff */
[----:B------:R-:W0:Y:S01]  /*1ca0*/  LDCU UR4, c[0x0][0x3d0] ;  /* 0x00007a00ff0477ac */ /* 0x000e220008000800 */
[----:B------:R1:W-:Y:S01]  /*1cb0*/  STS.U8 [R2+UR12+0xc00], R7 ;  /* 0x000c000702007988 */ /* 0x0003e2000800000c */
[----:B--2---:R-:W-:Y:S01]  /*1cc0*/  ISETP.LT.AND P2, PT, RZ, UR20, PT ;  /* 0x00000014ff007c0c */ /* 0x004fe2000bf41270 */
[----:B------:R-:W2:Y:S01]  /*1cd0*/  LDC R55, c[0x0][0x3d8] ;  /* 0x0000f600ff377b82 */ /* 0x000ea20000000800 */
[----:B---3--:R-:W-:Y:S01]  /*1ce0*/  PRMT R11, RZ, 0x7610, R11 ;  /* 0x00007610ff0b7816 */ /* 0x008fe2000000000b */
[----:B------:R-:W-:Y:S01]  /*1cf0*/  STS.U8 [R73+UR12+0x1480], R112 ;  /* 0x0014807049007988 */ /* 0x000fe2000800000c */
[----:B----4-:R-:W-:-:S03]  /*1d00*/  LOP3.LUT R9, R2, 0x60, RZ, 0x3c, !PT ;  /* 0x0000006002097812 */ /* 0x010fc600078e3cff */
[----:B------:R-:W-:Y:S01]  /*1d10*/  STS.U8 [R73+UR12+0x1880], R136 ;  /* 0x0018808849007988 */ /* 0x000fe2000800000c */
[----:B-1----:R-:W-:-:S03]  /*1d20*/  LOP3.LUT R7, R2, 0x50, RZ, 0x3c, !PT ;  /* 0x0000005002077812 */ /* 0x002fc600078e3cff */
[----:B------:R-:W-:Y:S04]  /*1d30*/  STS.U8 [R73+UR12+0x80], R4 ;  /* 0x0000800449007988 */ /* 0x000fe8000800000c */
        /* <DEDUP_REMOVED lines=18> */
[----:B------:R1:W-:Y:S04]  /*1e60*/  STS.U8 [R3+UR12+0x1180], R52 ;  /* 0x0011803403007988 */ /* 0x0003e8000800000c */
[----:B------:R-:W-:Y:S04]  /*1e70*/  STS.U8 [R3+UR12+0x1980], R54 ;  /* 0x0019803603007988 */ /* 0x000fe8000800000c */
[----:B------:R-:W-:Y:S01]  /*1e80*/  STS.U8 [R3+UR12+0x1d80], R56 ;  /* 0x001d803803007988 */ /* 0x000fe2000800000c */
[----:B------:R-:W-:Y:S03]  /*1e90*/  STTM.x64 tmem[UR14], RZ ;  /* 0x000000ff000079ed */ /* 0x000fe6000834000e */
[----:B------:R-:W-:Y:S01]  /*1ea0*/  STS.U8 [R5+UR12+0x1600], R31 ;  /* 0x0016001f05007988 */ /* 0x000fe2000800000c */
[----:B------:R-:W-:Y:S01]  /*1eb0*/  PRMT R15, RZ, 0x7610, R15 ;  /* 0x00007610ff0f7816 */ /* 0x000fe2000000000f */
[----:B-1----:R-:W1:Y:S02]  /*1ec0*/  LDC.64 R52, c[0x0][0x390] ;  /* 0x0000e400ff347b82 */ /* 0x002e640000000a00 */
        /* <DEDUP_REMOVED lines=9> */
[----:B---3--:R-:W-:-:S03]  /*1f60*/  LOP3.LUT R5, R2, 0x70, RZ, 0x3c, !PT ;  /* 0x0000007002057812 */ /* 0x008fc600078e3cff */
        /* <DEDUP_REMOVED lines=8> */
[----:B------:R-:W-:-:S02]  /*1ff0*/  PRMT R19, RZ, 0x7610, R19 ;  /* 0x00007610ff137816 */ /* 0x000fc40000000013 */
[----:B---3--:R-:W-:Y:S01]  /*2000*/  PRMT R7, RZ, 0x7610, R7 ;  /* 0x00007610ff077816 */ /* 0x008fe20000000007 */
[----:B------:R-:W-:Y:S04]  /*2010*/  STS.U8 [R9+UR12+0x300], R84 ;  /* 0x0003005409007988 */ /* 0x000fe8000800000c */
[----:B------:R-:W-:Y:S04]  /*2020*/  STS.U8 [R9+UR12+0x700], R86 ;  /* 0x0007005609007988 */ /* 0x000fe8000800000c */
[----:B------:R-:W-:Y:S04]  /*2030*/  STS.U8 [R9+UR12+0xb00], R88 ;  /* 0x000b005809007988 */ /* 0x000fe8000800000c */
[----:B------:R-:W-:Y:S04]  /*2040*/  STS.U8 [R9+UR12+0xf00], R90 ;  /* 0x000f005a09007988 */ /* 0x000fe8000800000c */
[----:B------:R-:W-:Y:S04]  /*2050*/  STS.U8 [R9+UR12+0x1b00], R92 ;  /* 0x001b005c09007988 */ /* 0x000fe8000800000c */
[----:B------:R3:W-:Y:S04]  /*2060*/  STS.U8 [R9+UR12+0x1f00], R94 ;  /* 0x001f005e09007988 */ /* 0x0007e8000800000c */
[----:B------:R-:W-:Y:S04]  /*2070*/  STS.U8 [R5+UR12+0x1380], R23 ;  /* 0x0013801705007988 */ /* 0x000fe8000800000c */
[----:B------:R-:W-:Y:S04]  /*2080*/  STS.U8 [R5+UR12+0x1780], R39 ;  /* 0x0017802705007988 */ /* 0x000fe8000800000c */
[----:B------:R-:W-:Y:S04]  /*2090*/  STS.U8 [R5+UR12+0x380], R96 ;  /* 0x0003806005007988 */ /* 0x000fe8000800000c */
[----:B------:R-:W-:Y:S04]  /*20a0*/  STS.U8 [R5+UR12+0x780], R98 ;  /* 0x0007806205007988 */ /* 0x000fe8000800000c */
[----:B------:R-:W-:Y:S04]  /*20b0*/  STS.U8 [R5+UR12+0xb80], R100 ;  /* 0x000b806405007988 */ /* 0x000fe8000800000c */
[----:B------:R-:W-:Y:S04]  /*20c0*/  STS.U8 [R5+UR12+0xf80], R102 ;  /* 0x000f806605007988 */ /* 0x000fe8000800000c */
[----:B------:R-:W-:Y:S04]  /*20d0*/  STS.U8 [R5+UR12+0x1b80], R104 ;  /* 0x001b806805007988 */ /* 0x000fe8000800000c */
[----:B------:R4:W-:Y:S01]  /*20e0*/  STS.U8 [R5+UR12+0x1f80], R106 ;  /* 0x001f806a05007988 */ /* 0x0009e2000800000c */
[----:B------:R-:W0:Y:S02]  /*20f0*/  FENCE.VIEW.ASYNC.T ;  /* 0x00000000000073c6 */ /* 0x000e240000000200 */
[----:B0-----:R-:W-:Y:S01]  /*2100*/  BAR.SYNC.DEFER_BLOCKING 0x0 ;  /* 0x0000000000007b1d */ /* 0x001fe20000010000 */
[----:B------:R-:W-:-:S02]  /*2110*/  PRMT R6, RZ, 0x7610, R6 ;  /* 0x00007610ff067816 */ /* 0x000fc40000000006 */
[----:B------:R-:W-:-:S03]  /*2120*/  PRMT R10, RZ, 0x7610, R10 ;  /* 0x00007610ff0a7816 */ /* 0x000fc6000000000a */
[----:B------:R-:W0:Y:S02]  /*2130*/  FENCE.VIEW.ASYNC.S ;  /* 0x00000000000073c6 */ /* 0x000e240000000000 */
[----:B0-----:R0:W0:Y:S02]  /*2140*/  @!UP1 SYNCS.EXCH.64 URZ, [UR16], UR6 ;  /* 0x0000000610ff95b2 */ /* 0x0010240008000100 */
[----:B0-----:R-:W-:Y:S01]  /*2150*/  BAR.SYNC.DEFER_BLOCKING 0x0 ;  /* 0x0000000000007b1d */ /* 0x001fe20000010000 */
[----:B------:R-:W-:Y:S02]  /*2160*/  PRMT R14, RZ, 0x7610, R14 ;  /* 0x00007610ff0e7816 */ /* 0x000fe4000000000e */
[----:B------:R-:W-:Y:S02]  /*2170*/  PRMT R18, RZ, 0x7610, R18 ;  /* 0x00007610ff127816 */ /* 0x000fe40000000012 */
[----:B---3--:R-:W-:Y:S02]  /*2180*/  PRMT R9, RZ, 0x7610, R9 ;  /* 0x00007610ff097816 */ /* 0x008fe40000000009 */
[----:B------:R-:W-:-:S02]  /*2190*/  PRMT R13, RZ, 0x7610, R13 ;  /* 0x00007610ff0d7816 */ /* 0x000fc4000000000d */
[----:B------:R-:W-:Y:S02]  /*21a0*/  PRMT R17, RZ, 0x7610, R17 ;  /* 0x00007610ff117816 */ /* 0x000fe40000000011 */
[----:B------:R-:W-:Y:S01]  /*21b0*/  PRMT R21, RZ, 0x7610, R21 ;  /* 0x00007610ff157816 */ /* 0x000fe20000000015 */
[----:B------:R-:W4:Y:S01]  /*21c0*/  LDCU UR6, c[0x0][0x3d4] ;  /* 0x00007a80ff0677ac */ /* 0x000f220008000800 */
[----:B------:R-:W-:Y:S02]  /*21d0*/  PRMT R8, RZ, 0x7610, R8 ;  /* 0x00007610ff087816 */ /* 0x000fe40000000008 */
[----:B------:R-:W-:Y:S02]  /*21e0*/  PRMT R12, RZ, 0x7610, R12 ;  /* 0x00007610ff0c7816 */ /* 0x000fe4000000000c */
[----:B------:R-:W-:Y:S02]  /*21f0*/  PRMT R16, RZ, 0x7610, R16 ;  /* 0x00007610ff107816 */ /* 0x000fe40000000010 */
[----:B------:R-:W-:Y:S01]  /*2200*/  PRMT R20, RZ, 0x7610, R20 ;  /* 0x00007610ff147816 */ /* 0x000fe20000000014 */
[----:B------:R-:W3:Y:S04]  /*2210*/  @P2 LDG.E.U8 R7, desc[UR26][R150.64] ;  /* 0x0000001a96072981 */ /* 0x000ee8000c1e1100 */
        /* <DEDUP_REMOVED lines=14> */
[----:B------:R-:W3:Y:S01]  /*2300*/  @P2 LDG.E.U8 R20, desc[UR26][R114.64] ;  /* 0x0000001a72142981 */ /* 0x000ee2000c1e1100 */
[----:B------:R-:W-:Y:S01]  /*2310*/  LOP3.LUT R4, R36, 0x1f, RZ, 0xc0, !PT ;  /* 0x0000001f24047812 */ /* 0x000fe200078ec0ff */
[----:B------:R-:W-:-:S02]  /*2320*/  UIMAD UR4, UR13, UR4, URZ ;  /* 0x000000040d0472a4 */ /* 0x000fc4000f8e02ff */
[----:B------:R-:W-:-:S04]  /*2330*/  @!UP0 UIADD3 UR8, UPT, UPT, -UR5, 0x100000, URZ ;  /* 0x0010000005088890 */ /* 0x000fc8000fffe1ff */
[----:B------:R-:W-:Y:S02]  /*2340*/  @!UP0 USHF.L.U32 UR9, UR8, 0xb, URZ ;  /* 0x0000000b08098899 */ /* 0x000fe400080006ff */
[----:B------:R-:W-:Y:S01]  /*2350*/  @!UP0 USHF.L.U32 UR8, UR8, 0x1, URZ ;  /* 0x0000000108088899 */ /* 0x000fe200080006ff */
[----:B------:R-:W-:Y:S01]  /*2360*/  VOTEU.ALL UP1, P1 ;  /* 0x0000000000ff7886 */ /* 0x000fe20000820000 */
[----:B------:R-:W-:Y:S01]  /*2370*/  UIADD3 UR17, UPT, UPT, UR12, 0x3800, URZ ;  /* 0x000038000c117890 */ /* 0x000fe2000fffe0ff */
[----:B----4-:R-:W-:Y:S01]  /*2380*/  IMAD R5, R4, UR6, RZ ;  /* 0x0000000604057c24 */ /* 0x010fe2000f8e02ff */
[----:B------:R-:W-:Y:S01]  /*2390*/  USHF.R.S32.HI UR6, URZ, 0x1f, UR4 ;  /* 0x0000001fff067899 */ /* 0x000fe20008011404 */
[----:B------:R-:W-:Y:S01]  /*23a0*/  PRMT R37, RZ, 0x7610, R37 ;  /* 0x00007610ff257816 */ /* 0x000fe20000000025 */
[----:B------:R-:W-:Y:S02]  /*23b0*/  UIADD3 UR15, UPT, UPT, UR30, 0x40, URZ ;  /* 0x000000401e0f7890 */ /* 0x000fe4000fffe0ff */
[----:B-1----:R-:W-:-:S02]  /*23c0*/  IADD3 R83, P3, P4, R5, UR4, R52 ;  /* 0x0000000405537c10 */ /* 0x002fc4000fc7e034 */
[----:B------:R-:W-:Y:S01]  /*23d0*/  SHF.R.S32.HI R4, RZ, 0x1f, R5 ;  /* 0x0000001fff047819 */ /* 0x000fe20000011405 */
[----:B------:R-:W-:-:S04]  /*23e0*/  @!UP0 UIADD3 UR4, UPT, UPT, -UR5, 0x100000, URZ ;  /* 0x0010000005048890 */ /* 0x000fc8000fffe1ff */
[----:B------:R-:W-:Y:S02]  /*23f0*/  @!UP0 USHF.L.U32 UR5, UR4, 0xb, URZ ;  /* 0x0000000b04058899 */ /* 0x000fe400080006ff */
[----:B------:R-:W-:Y:S01]  /*2400*/  @!UP0 USHF.L.U32 UR4, UR4, 0x1, URZ ;  /* 0x0000000104048899 */ /* 0x000fe200080006ff */
[----:B------:R0:W1:Y:S01]  /*2410*/  @!UP1 SYNCS.EXCH.64 URZ, [UR12+0x4808], UR8 ;  /* 0x004808080cff95b2 */ /* 0x0000620008000100 */
[----:B------:R-:W-:Y:S01]  /*2420*/  IADD3.X R53, PT, PT, R4, UR6, R53, P3, P4 ;  /* 0x0000000604357c10 */ /* 0x000fe20009fe8435 */
[----:B------:R-:W-:Y:S01]  /*2430*/  VOTEU.ALL UP1, P1 ;  /* 0x0000000000ff7886 */ /* 0x000fe20000820000 */
[----:B------:R-:W-:Y:S02]  /*2440*/  SHF.R.U32.HI R4, RZ, 0x5, R36 ;  /* 0x00000005ff047819 */ /* 0x000fe40000011624 */
[----:B------:R-:W-:Y:S02]  /*2450*/  ISETP.EQ.U32.AND P3, PT, RZ, UR21, P2 ;  /* 0x00000015ff007c0c */ /* 0x000fe40009762070 */
[----:B------:R-:W-:-:S05]  /*2460*/  SGXT.U32 R4, R4, 0x2 ;  /* 0x000000020404781a */ /* 0x000fca0000000000 */
[----:B--2---:R-:W-:-:S05]  /*2470*/  IMAD R4, R4, R55, RZ ;  /* 0x0000003704047224 */ /* 0x004fca00078e02ff */
[----:B------:R-:W-:Y:S02]  /*2480*/  LEA R40, R55, R4, 0x2 ;  /* 0x0000000437287211 */ /* 0x000fe400078e10ff */
[----:B------:R-:W-:-:S03]  /*2490*/  IADD3 R112, P4, PT, R4, R83, RZ ;  /* 0x0000005304707210 */ /* 0x000fc60007f9e0ff */
[----:B------:R-:W-:Y:S01]  /*24a0*/  IMAD R5, R55, 0x4, R40 ;  /* 0x0000000437057824 */ /* 0x000fe200078e0228 */
[----:B------:R-:W-:-:S04]  /*24b0*/  LEA.HI.X.SX32 R113, R4, R53, 0x1, P4 ;  /* 0x0000003504717211 */ /* 0x000fc800020f0eff */
[----:B------:R-:W-:Y:S02]  /*24c0*/  LEA R42, R55, R5, 0x2 ;  /* 0x00000005372a7211 */ /* 0x000fe400078e10ff */
[----:B------:R-:W-:Y:S02]  /*24d0*/  IADD3 R108, P4, PT, R5, R83, RZ ;  /* 0x00000053056c7210 */ /* 0x000fe40007f9e0ff */
[----:B------:R-:W-:Y:S02]  /*24e0*/  LEA R38, R55, R42, 0x2 ;  /* 0x0000002a37267211 */ /* 0x000fe400078e10ff */
[----:B------:R-:W-:Y:S02]  /*24f0*/  LEA.HI.X.SX32 R109, R5, R53, 0x1, P4 ;  /* 0x00000035056d7211 */ /* 0x000fe400020f0eff */
[----:B------:R-:W-:Y:S01]  /*2500*/  LEA R44, R55, R38, 0x2 ;  /* 0x00000026372c7211 */ /* 0x000fe200078e10ff */
[----:B---3--:R0:W-:Y:S04]  /*2510*/  STS.U8 [R2+UR12+0x3000], R7 ;  /* 0x0030000702007988 */ /* 0x0081e8000800000c */
[----:B------:R0:W-:Y:S04]  /*2520*/  STS.U8 [R2+UR12+0x3200], R11 ;  /* 0x0032000b02007988 */ /* 0x0001e8000800000c */
        /* <DEDUP_REMOVED lines=13> */
[----:B------:R0:W-:Y:S01]  /*2600*/  STS.U8 [R3+UR12+0x3780], R20 ;  /* 0x0037801403007988 */ /* 0x0001e2000800000c */
[----:B-1----:R1:W-:Y:S06]  /*2610*/  MEMBAR.ALL.CTA ;  /* 0x0000000000007992 */ /* 0x0023ec0000008000 */
[----:B-1----:R-:W-:Y:S04]  /*2620*/  FENCE.VIEW.ASYNC.S ;  /* 0x00000000000073c6 */ /* 0x002fe80000000000 */
[----:B------:R-:W1:Y:S02]  /*2630*/  FENCE.VIEW.ASYNC.S ;  /* 0x00000000000073c6 */ /* 0x000e640000000000 */
[----:B-1----:R0:W1:Y:S02]  /*2640*/  @!UP1 SYNCS.EXCH.64 URZ, [UR12+0x3800], UR4 ;  /* 0x003800040cff95b2 */ /* 0x0020640008000100 */
[----:B-1----:R-:W-:Y:S06]  /*2650*/  BAR.SYNC.DEFER_BLOCKING 0x0 ;  /* 0x0000000000007b1d */ /* 0x002fec0000010000 */
[----:B0-----:R-:W-:Y:S05]  /*2660*/  @!P3 BRA `(.L_x_6) ;  /* 0x000000000068b947 */ /* 0x001fea0003800000 */
[----:B------:R-:W-:Y:S02]  /*2670*/  UIADD3 UR4, UPT, UPT, UR12, 0x3000, URZ ;  /* 0x000030000c047890 */ /* 0x000fe4000fffe0ff */
[----:B------:R-:W-:Y:S02]  /*2680*/  USHF.R.U32.HI UR6, URZ, 0x4, UR12 ;  /* 0x00000004ff067899 */ /* 0x000fe4000801160c */
[----:B------:R-:W-:Y:S02]  /*2690*/  USHF.R.U32.HI UR4, URZ, 0x4, UR4 ;  /* 0x00000004ff047899 */ /* 0x000fe40008011604 */
[----:B------:R-:W-:Y:S02]  /*26a0*/  USGXT.U32 UR6, UR6, 0xe ;  /* 0x0000000e0606789a */ /* 0x000fe40008000000 */
[----:B------:R-:W-:Y:S01]  /*26b0*/  USGXT.U32 UR8, UR4, 0xe ;  /* 0x0000000e0408789a */ /* 0x000fe20008000000 */
[----:B------:R-:W-:Y:S01]  /*26c0*/  UMOV UR10, 0x100 ;  /* 0x00000100000a7882 */ /* 0x000fe20000000000 */
[----:B------:R-:W-:Y:S01]  /*26d0*/  UMOV UR11, 0x40004040 ;  /* 0x40004040000b7882 */ /* 0x000fe20000000000 */
[----:B------:R-:W-:Y:S01]  /*26e0*/  UMOV UR18, 0xfffffffe ;  /* 0xfffffffe00127882 */ /* 0x000fe20000000000 */
[----:B------:R-:W-:Y:S01]  /*26f0*/  UMOV UR19, 0x7fffbfdf ;  /* 0x7fffbfdf00137882 */ /* 0x000fe20000000000 */
[----:B------:R-:W-:Y:S01]  /*2700*/  UMOV UR7, URZ ;  /* 0x000000ff00077c82 */ /* 0x000fe20008000000 */
[----:B------:R-:W-:Y:S01]  /*2710*/  UMOV UR9, URZ ;  /* 0x000000ff00097c82 */ /* 0x000fe20008000000 */
[----:B------:R-:W-:-:S02]  /*2720*/  UIADD3.64 UR10, UPT, UPT, UR6, UR10, URZ ;  /* 0x0000000a060a7297 */ /* 0x000fc4000fffe0ff */
[----:B------:R-:W-:Y:S01]  /*2730*/  UIADD3.64 UR18, UPT, UPT, UR8, -UR18, URZ ;  /* 0x8000001208127297 */ /* 0x000fe2000fffe0ff */
[----:B------:R-:W-:Y:S01]  /*2740*/  UMOV UR22, 0x0 ;  /* 0x0000000000167882 */ /* 0x000fe20000000000 */
[----:B------:R-:W-:Y:S01]  /*2750*/  UMOV UR23, 0x8088010 ;  /* 0x0808801000177882 */ /* 0x000fe20000000000 */
[----:B------:R-:W-:Y:S01]  /*2760*/  UMOV UR4, UR17 ;  /* 0x0000001100047c82 */ /* 0x000fe20008000000 */
[----:B------:R-:W-:Y:S01]  /*2770*/  UMOV UR5, URZ ;  /* 0x000000ff00057c82 */ /* 0x000fe20008000000 */
[----:B------:R-:W-:Y:S01]  /*2780*/  UMOV UR7, 0x40004040 ;  /* 0x4000404000077882 */ /* 0x000fe20000000000 */
[----:B------:R-:W-:Y:S01]  /*2790*/  UMOV UR9, 0x80004020 ;  /* 0x8000402000097882 */ /* 0x000fe20000000000 */
[----:B------:R-:W-:Y:S01]  /*27a0*/  UMOV UR24, 0x0 ;  /* 0x0000000000187882 */ /* 0x000fe20000000000 */
[----:B------:R-:W-:Y:S01]  /*27b0*/  UMOV UR25, 0x8088010 ;  /* 0x0808801000197882 */ /* 0x000fe20000000000 */
[----:B------:R-:W-:Y:S01]  /*27c0*/  UMOV UR4, UR4 ;  /* 0x0000000400047c82 */ /* 0x000fe20008000000 */
[----:B------:R0:W-:Y:S01]  /*27d0*/  UTCQMMA gdesc[UR6], gdesc[UR8], tmem[UR15], tmem[UR22], idesc[UR23], !UPT ;  /* 0x00ff1608060075ea */ /* 0x0001e2000f80030f */
[----:B------:R0:W-:Y:S01]  /*27e0*/  UTCQMMA gdesc[UR10], gdesc[UR18], tmem[UR15], tmem[UR24], idesc[UR25], UPT ;  /* 0x00ff18120a0075ea */ /* 0x0001e2000b80030f */
[----:B------:R0:W-:Y:S01]  /*27f0*/  UTCBAR [UR4], URZ ;  /* 0x000000ff040073e9 */ /* 0x0001e200080000ff */
[----:B------:R-:W-:Y:S01]  /*2800*/  NOP ;  /* 0x0000000000007918 */ /* 0x000fe20000000000 */
.L_x_6:
[----:B------:R-:W-:Y:S05]  /*2810*/  @!P2 BRA `(.L_x_7) ;  /* 0x000000000008a947 */ /* 0x000fea0003800000 */
[----:B------:R-:W1:Y:S02]  /*2820*/  SYNCS.PHASECHK.TRANS64.TRYWAIT P4, [UR12+0x3800], RZ ;  /* 0x003800ffff0075a7 */ /* 0x000e64000808110c */
[----:B-1----:R-:W-:Y:S05]  /*2830*/  @!P4 BRA `(.L_x_8) ;  /* 0x000000600070c947 */ /* 0x002fea0003800000 */
.L_x_7:
[C---:B------:R-:W-:Y:S01]  /*2840*/  IADD3 R104, P4, PT, R38.reuse, R83, RZ ;  /* 0x0000005326687210 */ /* 0x040fe20007f9e0ff */
[----:B------:R-:W-:Y:S01]  /*2850*/  BAR.SYNC.DEFER_BLOCKING 0x0 ;  /* 0x0000000000007b1d */ /* 0x000fe20000010000 */
[----:B------:R-:W-:Y:S02]  /*2860*/  LEA R43, R55, R44, 0x2 ;  /* 0x0000002c372b7211 */ /* 0x000fe400078e10ff */
[----:B------:R-:W-:-:S03]  /*2870*/  LEA.HI.X.SX32 R105, R38, R53, 0x1, P4 ;  /* 0x0000003526697211 */ /* 0x000fc600020f0eff */
[----:B------:R-:W-:Y:S01]  /*2880*/  IMAD R38, R55, 0x8, R43 ;  /* 0x0000000837267824 */ /* 0x000fe200078e022b */
[----:B------:R-:W-:Y:S01]  /*2890*/  IADD3 R100, P4, PT, R43, R83, RZ ;  /* 0x000000532b647210 */ /* 0x000fe20007f9e0ff */
[----:B0-----:R-:W-:Y:S01]  /*28a0*/  UIADD3 UR4, UPT, UPT, UR21, 0x1c, URZ ;  /* 0x0000001c15047890 */ /* 0x001fe2000fffe0ff */
[----:B------:R-:W-:Y:S01]  /*28b0*/  PRMT R41, RZ, 0x7610, R41 ;  /* 0x00007610ff297816 */ /* 0x000fe20000000029 */
[----:B------:R-:W0:Y:S01]  /*28c0*/  LDTM.x32 R4, tmem[UR14+0x40] ;  /* 0x0000400e000479ee */ /* 0x000e2200082c0000 */
[----:B------:R-:W-:Y:S01]  /*28d0*/  LEA R48, R55, R38, 0x2 ;  /* 0x0000002637307211 */ /* 0x000fe200078e10ff */
[----:B------:R-:W0:Y:S01]  /*28e0*/  LDCU UR5, c[0x0][0x3a8] ;  /* 0x00007500ff0577ac */ /* 0x000e220008000800 */
[----:B------:R-:W-:Y:S02]  /*28f0*/  LEA.HI.X.SX32 R101, R43, R53, 0x1, P4 ;  /* 0x000000352b657211 */ /* 0x000fe400020f0eff */
[----:B------:R-:W-:Y:S02]  /*2900*/  IADD3 R96, P4, PT, R38, R83, RZ ;  /* 0x0000005326607210 */ /* 0x000fe40007f9e0ff */
[----:B------:R-:W-:-:S02]  /*2910*/  LEA R46, R55, R48, 0x2 ;  /* 0x00000030372e7211 */ /* 0x000fc400078e10ff */
[----:B------:R-:W-:Y:S02]  /*2920*/  LEA.HI.X.SX32 R97, R38, R53, 0x1, P4 ;  /* 0x0000003526617211 */ /* 0x000fe400020f0eff */
[C---:B------:R-:W-:Y:S02]  /*2930*/  IADD3 R92, P4, PT, R46.reuse, R83, RZ ;  /* 0x000000532e5c7210 */ /* 0x040fe40007f9e0ff */
[----:B------:R-:W-:Y:S01]  /*2940*/  PRMT R39, RZ, 0x7610, R39 ;  /* 0x00007610ff277816 */ /* 0x000fe20000000027 */
[----:B------:R-:W1:Y:S01]  /*2950*/  @!P1 SYNCS.CCTL.IV [UR12+0x3800] ;  /* 0x00380000ff0099b1 */ /* 0x000e62000800000c */
[----:B------:R-:W-:Y:S01]  /*2960*/  LEA.HI.X.SX32 R93, R46, R53, 0x1, P4 ;  /* 0x000000352e5d7211 */ /* 0x000fe200020f0eff */
[----:B------:R-:W-:Y:S01]  /*2970*/  NOP ;  /* 0x0000000000007918 */ /* 0x000fe20000000000 */
[C---:B------:R-:W-:Y:S01]  /*2980*/  IADD3 R110, P4, PT, R40.reuse, R83, RZ ;  /* 0x00000053286e7210 */ /* 0x040fe20007f9e0ff */
[----:B------:R-:W1:Y:S03]  /*2990*/  @P2 LDG.E.U8 R37, desc[UR26][R112.64] ;  /* 0x0000001a70252981 */ /* 0x000e66000c1e1100 */
[----:B------:R-:W-:Y:S01]  /*29a0*/  LEA.HI.X.SX32 R111, R40, R53, 0x1, P4 ;  /* 0x00000035286f7211 */ /* 0x000fe200020f0eff */
[----:B------:R-:W2:Y:S01]  /*29b0*/  @P2 LDG.E.U8 R41, desc[UR26][R108.64] ;  /* 0x0000001a6c292981 */ /* 0x000ea2000c1e1100 */
[----:B------:R-:W-:-:S02]  /*29c0*/  IADD3 R106, P4, PT, R42, R83, RZ ;  /* 0x000000532a6a7210 */ /* 0x000fc40007f9e0ff */
[C---:B------:R-:W-:Y:S01]  /*29d0*/  LEA R50, R55.reuse, R46, 0x2 ;  /* 0x0000002e37327211 */ /* 0x040fe200078e10ff */
[----:B------:R-:W3:Y:S01]  /*29e0*/  @P2 LDG.E.U8 R39, desc[UR26][R104.64] ;  /* 0x0000001a68272981 */ /* 0x000ee2000c1e1100 */
[----:B------:R-:W-:Y:S02]  /*29f0*/  LEA.HI.X.SX32 R107, R42, R53, 0x1, P4 ;  /* 0x000000352a6b7211 */ /* 0x000fe400020f0eff */
[C---:B------:R-:W-:Y:S02]  /*2a00*/  IADD3 R102, P4, PT, R44.reuse, R83, RZ ;  /* 0x000000532c667210 */ /* 0x040fe40007f9e0ff */
[C---:B------:R-:W-:Y:S02]  /*2a10*/  LEA R38, R55.reuse, R50, 0x2 ;  /* 0x0000003237267211 */ /* 0x040fe400078e10ff */
[----:B------:R-:W-:Y:S02]  /*2a20*/  LEA.HI.X.SX32 R103, R44, R53, 0x1, P4 ;  /* 0x000000352c677211 */ /* 0x000fe400020f0eff */
[-C--:B------:R-:W-:Y:S01]  /*2a30*/  IADD3 R94, P4, PT, R48, R83.reuse, RZ ;  /* 0x00000053305e7210 */ /* 0x080fe20007f9e0ff */
[----:B------:R-:W-:Y:S01]  /*2a40*/  IMAD R52, R55, 0x4, R38 ;  /* 0x0000000437347824 */ /* 0x000fe200078e0226 */
[----:B------:R-:W-:-:S02]  /*2a50*/  IADD3 R88, P5, PT, R38, R83, RZ ;  /* 0x0000005326587210 */ /* 0x000fc40007fbe0ff */
[----:B------:R-:W-:Y:S02]  /*2a60*/  LEA.HI.X.SX32 R95, R48, R53, 0x1, P4 ;  /* 0x00000035305f7211 */ /* 0x000fe400020f0eff */
[----:B------:R-:W-:Y:S01]  /*2a70*/  IADD3 R90, P4, PT, R50, R83, RZ ;  /* 0x00000053325a7210 */ /* 0x000fe20007f9e0ff */
[C---:B------:R-:W-:Y:S01]  /*2a80*/  IMAD R46, R55.reuse, UR4, RZ ;  /* 0x00000004372e7c24 */ /* 0x040fe2000f8e02ff */
[-C--:B------:R-:W-:Y:S01]  /*2a90*/  LEA.HI.X.SX32 R89, R38, R53.reuse, 0x1, P5 ;  /* 0x0000003526597211 */ /* 0x080fe200028f0eff */
[----:B------:R-:W-:Y:S01]  /*2aa0*/  UIADD3 UR4, UPT, UPT, UR21, 0x3c, URZ ;  /* 0x0000003c15047890 */ /* 0x000fe2000fffe0ff */
[----:B------:R-:W-:Y:S02]  /*2ab0*/  LEA R38, R55, R52, 0x2 ;  /* 0x0000003437267211 */ /* 0x000fe400078e10ff */
[----:B------:R-:W-:Y:S02]  /*2ac0*/  LEA.HI.X.SX32 R91, R50, R53, 0x1, P4 ;  /* 0x00000035325b7211 */ /* 0x000fe400020f0eff */
[----:B------:R-:W-:-:S02]  /*2ad0*/  IADD3 R86, P4, PT, R52, R83, RZ ;  /* 0x0000005334567210 */ /* 0x000fc40007f9e0ff */
[----:B------:R-:W-:Y:S02]  /*2ae0*/  IADD3 R84, P5, PT, R38, R83, RZ ;  /* 0x0000005326547210 */ /* 0x000fe40007fbe0ff */
[-C--:B------:R-:W-:Y:S01]  /*2af0*/  LEA.HI.X.SX32 R87, R52, R53.reuse, 0x1, P4 ;  /* 0x0000003534577211 */ /* 0x080fe200020f0eff */
[----:B------:R-:W-:Y:S01]  /*2b00*/  IMAD R52, R55, UR4, RZ ;  /* 0x0000000437347c24 */ /* 0x000fe2000f8e02ff */
[----:B------:R-:W-:Y:S02]  /*2b10*/  LEA.HI.X.SX32 R85, R38, R53, 0x1, P5 ;  /* 0x0000003526557211 */ /* 0x000fe400028f0eff */
[-C--:B------:R-:W-:Y:S02]  /*2b20*/  IADD3 R98, P5, PT, R46, R83.reuse, RZ ;  /* 0x000000532e627210 */ /* 0x080fe40007fbe0ff */
[----:B------:R-:W-:Y:S02]  /*2b30*/  IADD3 R82, P4, PT, R52, R83, RZ ;  /* 0x0000005334527210 */ /* 0x000fe40007f9e0ff */
[----:B------:R-:W-:-:S02]  /*2b40*/  PRMT R45, RZ, 0x7610, R45 ;  /* 0x00007610ff2d7816 */ /* 0x000fc4000000002d */
[----:B------:R-:W-:Y:S02]  /*2b50*/  PRMT R43, RZ, 0x7610, R43 ;  /* 0x00007610ff2b7816 */ /* 0x000fe4000000002b */
[----:B------:R-:W-:Y:S02]  /*2b60*/  PRMT R47, RZ, 0x7610, R47 ;  /* 0x00007610ff2f7816 */ /* 0x000fe4000000002f */
[----:B------:R-:W-:Y:S01]  /*2b70*/  PRMT R49, RZ, 0x7610, R49 ;  /* 0x00007610ff317816 */ /* 0x000fe20000000031 */
[----:B------:R-:W4:Y:S01]  /*2b80*/  @P2 LDG.E.U8 R45, desc[UR26][R100.64] ;  /* 0x0000001a642d2981 */ /* 0x000f22000c1e1100 */
[----:B------:R-:W-:Y:S02]  /*2b90*/  PRMT R51, RZ, 0x7610, R51 ;  /* 0x00007610ff337816 */ /* 0x000fe40000000033 */
[----:B------:R-:W-:Y:S01]  /*2ba0*/  LEA.HI.X.SX32 R99, R46, R53, 0x1, P5 ;  /* 0x000000352e637211 */ /* 0x000fe200028f0eff */
[----:B------:R-:W5:Y:S01]  /*2bb0*/  @P2 LDG.E.U8 R43, desc[UR26][R96.64] ;  /* 0x0000001a602b2981 */ /* 0x000f62000c1e1100 */
[----:B------:R-:W-:-:S02]  /*2bc0*/  PRMT R38, RZ, 0x7610, R38 ;  /* 0x00007610ff267816 */ /* 0x000fc40000000026 */
[----:B------:R-:W-:Y:S01]  /*2bd0*/  PRMT R42, RZ, 0x7610, R42 ;  /* 0x00007610ff2a7816 */ /* 0x000fe2000000002a */
[----:B------:R-:W5:Y:S01]  /*2be0*/  @P2 LDG.E.U8 R47, desc[UR26][R92.64] ;  /* 0x0000001a5c2f2981 */ /* 0x000f62000c1e1100 */
[----:B------:R-:W-:Y:S02]  /*2bf0*/  PRMT R40, RZ, 0x7610, R40 ;  /* 0x00007610ff287816 */ /* 0x000fe40000000028 */
[----:B------:R-:W-:Y:S01]  /*2c00*/  PRMT R44, RZ, 0x7610, R44 ;  /* 0x00007610ff2c7816 */ /* 0x000fe2000000002c */
[----:B------:R-:W5:Y:S01]  /*2c10*/  @P2 LDG.E.U8 R49, desc[UR26][R88.64] ;  /* 0x0000001a58312981 */ /* 0x000f62000c1e1100 */
[----:B------:R-:W-:Y:S02]  /*2c20*/  PRMT R46, RZ, 0x7610, R46 ;  /* 0x00007610ff2e7816 */ /* 0x000fe4000000002e */
[----:B------:R-:W-:Y:S01]  /*2c30*/  PRMT R50, RZ, 0x7610, R50 ;  /* 0x00007610ff327816 */ /* 0x000fe20000000032 */
[----:B------:R-:W5:Y:S01]  /*2c40*/  @P2 LDG.E.U8 R51, desc[UR26][R84.64] ;  /* 0x0000001a54332981 */ /* 0x000f62000c1e1100 */
[----:B------:R-:W-:-:S02]  /*2c50*/  PRMT R48, RZ, 0x7610, R48 ;  /* 0x00007610ff307816 */ /* 0x000fc40000000030 */
[----:B------:R-:W-:Y:S01]  /*2c60*/  PRMT R138, RZ, 0x7610, R138 ;  /* 0x00007610ff8a7816 */ /* 0x000fe2000000008a */
[----:B------:R-:W5:Y:S01]  /*2c70*/  @P2 LDG.E.U8 R38, desc[UR26][R110.64] ;  /* 0x0000001a6e262981 */ /* 0x000f62000c1e1100 */
[----:B------:R-:W-:-:S03]  /*2c80*/  LEA.HI.X.SX32 R83, R52, R53, 0x1, P4 ;  /* 0x0000003534537211 */ /* 0x000fc600020f0eff */
[----:B------:R-:W5:Y:S04]  /*2c90*/  @P2 LDG.E.U8 R42, desc[UR26][R106.64] ;  /* 0x0000001a6a2a2981 */ /* 0x000f68000c1e1100 */
[----:B------:R-:W5:Y:S04]  /*2ca0*/  @P2 LDG.E.U8 R40, desc[UR26][R102.64] ;  /* 0x0000001a66282981 */ /* 0x000f68000c1e1100 */
[----:B------:R-:W5:Y:S04]  /*2cb0*/  @P2 LDG.E.U8 R44, desc[UR26][R98.64] ;  /* 0x0000001a622c2981 */ /* 0x000f68000c1e1100 */
[----:B------:R-:W5:Y:S04]  /*2cc0*/  @P2 LDG.E.U8 R46, desc[UR26][R94.64] ;  /* 0x0000001a5e2e2981 */ /* 0x000f68000c1e1100 */
[----:B------:R-:W5:Y:S04]  /*2cd0*/  @P2 LDG.E.U8 R50, desc[UR26][R90.64] ;  /* 0x0000001a5a322981 */ /* 0x000f68000c1e1100 */
[----:B------:R-:W5:Y:S04]  /*2ce0*/  @P2 LDG.E.U8 R48, desc[UR26][R86.64] ;  /* 0x0000001a56302981 */ /* 0x000f68000c1e1100 */
[----:B------:R-:W5:Y:S01]  /*2cf0*/  @P2 LDG.E.U8 R138, desc[UR26][R82.64] ;  /* 0x0000001a528a2981 */ /* 0x000f62000c1e1100 */
[----:B0-----:R-:W-:Y:S01]  /*2d00*/  FMUL R52, R4, UR5 ;  /* 0x0000000504347c20 */ /* 0x001fe20008400000 */
[----:B------:R-:W-:Y:S01]  /*2d10*/  FMUL R53, R5, UR5 ;  /* 0x0000000505357c20 */ /* 0x000fe20008400000 */
[----:B------:R-:W-:Y:S01]  /*2d20*/  FMUL R54, R6, UR5 ;  /* 0x0000000506367c20 */ /* 0x000fe20008400000 */
[----:B------:R-:W-:Y:S01]  /*2d30*/  FMUL R55, R7, UR5 ;  /* 0x0000000507377c20 */ /* 0x000fe20008400000 */
[----:B------:R-:W-:Y:S01]  /*2d40*/  FMUL R56, R8, UR5 ;  /* 0x0000000508387c20 */ /* 0x000fe20008400000 */
[----:B------:R-:W-:Y:S01]  /*2d50*/  FMUL R80, R35, UR5 ;  /* 0x0000000523507c20 */ /* 0x000fe20008400000 */
[----:B------:R-:W-:Y:S01]  /*2d60*/  SHF.L.U32 R74, R36, 0x5, RZ ;  /* 0x00000005244a7819 */ /* 0x000fe200000006ff */
[----:B------:R-:W-:Y:S01]  /*2d70*/  UIADD3 UR9, UPT, UPT, UR20, -0x20, URZ ;  /* 0xffffffe014097890 */ /* 0x000fe2000fffe0ff */
[----:B------:R-:W-:Y:S01]  /*2d80*/  FMNMX3 R54, R52, R53, R54, !PT ;  /* 0x0000003534367276 */ /* 0x000fe20007800036 */
[----:B------:R-:W-:Y:S01]  /*2d90*/  FMUL R52, R9, UR5 ;  /* 0x0000000509347c20 */ /* 0x000fe20008400000 */
[----:B------:R-:W-:-:S02]  /*2da0*/  FMUL R53, R10, UR5 ;  /* 0x000000050a357c20 */ /* 0x000fc40008400000 */
[----:B------:R-:W-:Y:S01]  /*2db0*/  FMNMX3 R56, R54, R55, R56, !PT ;  /* 0x0000003736387276 */ /* 0x000fe20007800038 */
[----:B------:R-:W-:Y:S01]  /*2dc0*/  FMUL R54, R11, UR5 ;  /* 0x000000050b367c20 */ /* 0x000fe20008400000 */
[----:B------:R-:W-:Y:S02]  /*2dd0*/  FMUL R55, R12, UR5 ;  /* 0x000000050c377c20 */ /* 0x000fe40008400000 */
[----:B------:R-:W-:Y:S01]  /*2de0*/  FMNMX3 R56, R56, R52, R53, !PT ;  /* 0x0000003438387276 */ /* 0x000fe20007800035 */
[----:B------:R-:W-:Y:S01]  /*2df0*/  FMUL R52, R13, UR5 ;  /* 0x000000050d347c20 */ /* 0x000fe20008400000 */
[----:B------:R-:W-:Y:S02]  /*2e00*/  FMUL R53, R14, UR5 ;  /* 0x000000050e357c20 */ /* 0x000fe40008400000 */
        /* <DEDUP_REMOVED lines=30> */
[----:B------:R-:W-:-:S04]  /*2ff0*/  FMNMX3 R54, R56, R54, R55, !PT ;  /* 0x0000003638367276 */ /* 0x000fc80007800037 */
[----:B------:R-:W-:-:S04]  /*3000*/  FMNMX3 R53, R54, R52, R53, !PT ;  /* 0x0000003436357276 */ /* 0x000fc80007800035 */
[----:B------:R-:W-:-:S05]  /*3010*/  FMNMX3 R80, R53, -INF , R80, !PT ;  /* 0xff80000035507876 */ /* 0x000fca0007800050 */
[--C-:B------:R-:W-:Y:S01]  /*3020*/  FFMA R4, R4, UR5, -R80.reuse ;  /* 0x0000000504047c23 */ /* 0x100fe20008000850 */
[--C-:B------:R-:W-:Y:S01]  /*3030*/  FFMA R5, R5, UR5, -R80.reuse ;  /* 0x0000000505057c23 */ /* 0x100fe20008000850 */
[--C-:B------:R-:W-:Y:S01]  /*3040*/  FFMA R6, R6, UR5, -R80.reuse ;  /* 0x0000000506067c23 */ /* 0x100fe20008000850 */
[--C-:B------:R-:W-:Y:S01]  /*3050*/  FFMA R7, R7, UR5, -R80.reuse ;  /* 0x0000000507077c23 */ /* 0x100fe20008000850 */
[----:B------:R-:W-:Y:S01]  /*3060*/  FMUL R68, R4, 1.4426950216293334961 ;  /* 0x3fb8aa3b04447820 */ /* 0x000fe20000400000 */
[----:B------:R-:W-:Y:S01]  /*3070*/  FMUL R5, R5, 1.4426950216293334961 ;  /* 0x3fb8aa3b05057820 */ /* 0x000fe20000400000 */
[----:B------:R-:W-:Y:S01]  /*3080*/  FMUL R4, R6, 1.4426950216293334961 ;  /* 0x3fb8aa3b06047820 */ /* 0x000fe20000400000 */
[----:B------:R-:W-:Y:S01]  /*3090*/  FMUL R7, R7, 1.4426950216293334961 ;  /* 0x3fb8aa3b07077820 */ /* 0x000fe20000400000 */
[--C-:B------:R-:W-:Y:S01]  /*30a0*/  FFMA R8, R8, UR5, -R80.reuse ;  /* 0x0000000508087c23 */ /* 0x100fe20008000850 */
[--C-:B------:R-:W-:Y:S01]  /*30b0*/  FFMA R9, R9, UR5, -R80.reuse ;  /* 0x0000000509097c23 */ /* 0x100fe20008000850 */
[----:B------:R-:W-:Y:S01]  /*30c0*/  MUFU.EX2 R68, R68 ;  /* 0x0000004400447308 */ /* 0x000fe20000000800 */
[--C-:B------:R-:W-:Y:S01]  /*30d0*/  FFMA R12, R12, UR5, -R80.reuse ;  /* 0x000000050c0c7c23 */ /* 0x100fe20008000850 */
[----:B------:R-:W-:Y:S01]  /*30e0*/  FMUL R69, R8, 1.4426950216293334961 ;  /* 0x3fb8aa3b08457820 */ /* 0x000fe20000400000 */
[----:B------:R-:W-:Y:S01]  /*30f0*/  FMUL R6, R9, 1.4426950216293334961 ;  /* 0x3fb8aa3b09067820 */ /* 0x000fe20000400000 */
[--C-:B------:R-:W-:Y:S01]  /*3100*/  FFMA R10, R10, UR5, -R80.reuse ;  /* 0x000000050a0a7c23 */ /* 0x100fe20008000850 */
[----:B------:R-:W-:Y:S01]  /*3110*/  FMUL R12, R12, 1.4426950216293334961 ;  /* 0x3fb8aa3b0c0c7820 */ /* 0x000fe20000400000 */
[--C-:B------:R-:W-:Y:S01]  /*3120*/  FFMA R17, R17, UR5, -R80.reuse ;  /* 0x0000000511117c23 */ /* 0x100fe20008000850 */
[--C-:B------:R-:W-:Y:S01]  /*3130*/  FFMA R19, R19, UR5, -R80.reuse ;  /* 0x0000000513137c23 */ /* 0x100fe20008000850 */
[----:B------:R-:W0:Y:S01]  /*3140*/  MUFU.EX2 R5, R5 ;  /* 0x0000000500057308 */ /* 0x000e220000000800 */
[----:B------:R-:W-:Y:S01]  /*3150*/  FMUL R8, R10, 1.4426950216293334961 ;  /* 0x3fb8aa3b0a087820 */ /* 0x000fe20000400000 */
[--C-:B------:R-:W-:Y:S01]  /*3160*/  FFMA R11, R11, UR5, -R80.reuse ;  /* 0x000000050b0b7c23 */ /* 0x100fe20008000850 */
[--C-:B------:R-:W-:Y:S01]  /*3170*/  FFMA R14, R14, UR5, -R80.reuse ;  /* 0x000000050e0e7c23 */ /* 0x100fe20008000850 */
[--C-:B------:R-:W-:Y:S01]  /*3180*/  FFMA R18, R18, UR5, -R80.reuse ;  /* 0x0000000512127c23 */ /* 0x100fe20008000850 */
[--C-:B------:R-:W-:Y:S01]  /*3190*/  FFMA R13, R13, UR5, -R80.reuse ;  /* 0x000000050d0d7c23 */ /* 0x100fe20008000850 */
[----:B------:R-:W-:Y:S01]  /*31a0*/  FMUL R9, R11, 1.4426950216293334961 ;  /* 0x3fb8aa3b0b097820 */ /* 0x000fe20000400000 */
[----:B------:R-:W-:Y:S01]  /*31b0*/  FMUL R10, R14, 1.4426950216293334961 ;  /* 0x3fb8aa3b0e0a7820 */ /* 0x000fe20000400000 */
[----:B------:R-:W0:Y:S01]  /*31c0*/  MUFU.EX2 R4, R4 ;  /* 0x0000000400047308 */ /* 0x000e220000000800 */
[----:B------:R-:W-:Y:S01]  /*31d0*/  FMUL R14, R18, 1.4426950216293334961 ;  /* 0x3fb8aa3b120e7820 */ /* 0x000fe20000400000 */
[--C-:B------:R-:W-:Y:S01]  /*31e0*/  FFMA R15, R15, UR5, -R80.reuse ;  /* 0x000000050f0f7c23 */ /* 0x100fe20008000850 */
[--C-:B------:R-:W-:Y:S01]  /*31f0*/  FFMA R21, R21, UR5, -R80.reuse ;  /* 0x0000000515157c23 */ /* 0x100fe20008000850 */
[----:B------:R-:W-:Y:S01]  /*3200*/  FMUL R11, R13, 1.4426950216293334961 ;  /* 0x3fb8aa3b0d0b7820 */ /* 0x000fe20000400000 */
[--C-:B------:R-:W-:Y:S01]  /*3210*/  FFMA R16, R16, UR5, -R80.reuse ;  /* 0x0000000510107c23 */ /* 0x100fe20008000850 */
[----:B------:R-:W-:Y:S01]  /*3220*/  FMUL R13, R15, 1.4426950216293334961 ;  /* 0x3fb8aa3b0f0d7820 */ /* 0x000fe20000400000 */
[----:B------:R-:W-:Y:S01]  /*3230*/  FMUL R15, R21, 1.4426950216293334961 ;  /* 0x3fb8aa3b150f7820 */ /* 0x000fe20000400000 */
[----:B------:R-:W0:Y:S01]  /*3240*/  MUFU.EX2 R7, R7 ;  /* 0x0000000700077308 */ /* 0x000e220000000800 */
[--C-:B------:R-:W-:Y:S01]  /*3250*/  FFMA R20, R20, UR5, -R80.reuse ;  /* 0x0000000514147c23 */ /* 0x100fe20008000850 */
[----:B------:R-:W-:Y:S01]  /*3260*/  FMUL R16, R16, 1.4426950216293334961 ;  /* 0x3fb8aa3b10107820 */ /* 0x000fe20000400000 */
[--C-:B------:R-:W-:Y:S01]  /*3270*/  FFMA R22, R22, UR5, -R80.reuse ;  /* 0x0000000516167c23 */ /* 0x100fe20008000850 */
[--C-:B------:R-:W-:Y:S01]  /*3280*/  FFMA R23, R23, UR5, -R80.reuse ;  /* 0x0000000517177c23 */ /* 0x100fe20008000850 */
[----:B------:R-:W-:Y:S01]  /*3290*/  FMUL R20, R20, 1.4426950216293334961 ;  /* 0x3fb8aa3b14147820 */ /* 0x000fe20000400000 */
[--C-:B------:R-:W-:Y:S01]  /*32a0*/  FFMA R24, R24, UR5, -R80.reuse ;  /* 0x0000000518187c23 */ /* 0x100fe20008000850 */
[--C-:B------:R-:W-:Y:S01]  /*32b0*/  FFMA R25, R25, UR5, -R80.reuse ;  /* 0x0000000519197c23 */ /* 0x100fe20008000850 */
[----:B------:R-:W0:Y:S01]  /*32c0*/  MUFU.EX2 R69, R69 ;  /* 0x0000004500457308 */ /* 0x000e220000000800 */
[--C-:B------:R-:W-:Y:S01]  /*32d0*/  FFMA R26, R26, UR5, -R80.reuse ;  /* 0x000000051a1a7c23 */ /* 0x100fe20008000850 */
[----:B------:R-:W-:Y:S01]  /*32e0*/  FMUL R24, R24, 1.4426950216293334961 ;  /* 0x3fb8aa3b18187820 */ /* 0x000fe20000400000 */
[--C-:B------:R-:W-:Y:S01]  /*32f0*/  FFMA R27, R27, UR5, -R80.reuse ;  /* 0x000000051b1b7c23 */ /* 0x100fe20008000850 */
[--C-:B------:R-:W-:Y:S01]  /*3300*/  FFMA R28, R28, UR5, -R80.reuse ;  /* 0x000000051c1c7c23 */ /* 0x100fe20008000850 */
[--C-:B------:R-:W-:Y:S01]  /*3310*/  FFMA R29, R29, UR5, -R80.reuse ;  /* 0x000000051d1d7c23 */ /* 0x100fe20008000850 */
[--C-:B------:R-:W-:Y:S01]  /*3320*/  FFMA R30, R30, UR5, -R80.reuse ;  /* 0x000000051e1e7c23 */ /* 0x100fe20008000850 */
[----:B------:R-:W-:Y:S01]  /*3330*/  FMUL R27, R27, 1.4426950216293334961 ;  /* 0x3fb8aa3b1b1b7820 */ /* 0x000fe20000400000 */
[----:B------:R0:W-:Y:S01]  /*3340*/  MUFU.EX2 R70, R12 ;  /* 0x0000000c00467308 */ /* 0x0001e20000000800 */
[----:B------:R-:W-:Y:S01]  /*3350*/  FMUL R28, R28, 1.4426950216293334961 ;  /* 0x3fb8aa3b1c1c7820 */ /* 0x000fe20000400000 */
[----:B------:R-:W-:Y:S01]  /*3360*/  FMUL R30, R30, 1.4426950216293334961 ;  /* 0x3fb8aa3b1e1e7820 */ /* 0x000fe20000400000 */
[--C-:B------:R-:W-:Y:S01]  /*3370*/  FFMA R31, R31, UR5, -R80.reuse ;  /* 0x000000051f1f7c23 */ /* 0x100fe20008000850 */
[--C-:B------:R-:W-:Y:S01]  /*3380*/  FFMA R32, R32, UR5, -R80.reuse ;  /* 0x0000000520207c23 */ /* 0x100fe20008000850 */
[--C-:B------:R-:W-:Y:S01]  /*3390*/  FFMA R34, R34, UR5, -R80.reuse ;  /* 0x0000000522227c23 */ /* 0x100fe20008000850 */
[--C-:B------:R-:W-:Y:S01]  /*33a0*/  FFMA R35, R35, UR5, -R80.reuse ;  /* 0x0000000523237c23 */ /* 0x100fe20008000850 */
[----:B------:R-:W-:Y:S01]  /*33b0*/  FMUL R31, R31, 1.4426950216293334961 ;  /* 0x3fb8aa3b1f1f7820 */ /* 0x000fe20000400000 */
[----:B------:R-:W0:Y:S02]  /*33c0*/  MUFU.EX2 R6, R6 ;  /* 0x0000000600067308 */ /* 0x000e240000000800 */
[----:B0-----:R-:W-:Y:S01]  /*33d0*/  FMUL R12, R17, 1.4426950216293334961 ;  /* 0x3fb8aa3b110c7820 */ /* 0x001fe20000400000 */
[----:B------:R-:W-:Y:S01]  /*33e0*/  FMUL R17, R19, 1.4426950216293334961 ;  /* 0x3fb8aa3b13117820 */ /* 0x000fe20000400000 */
[----:B------:R-:W-:Y:S01]  /*33f0*/  FADD R19, R68, R5 ;  /* 0x0000000544137221 */ /* 0x000fe20000000000 */
[----:B------:R-:W-:Y:S01]  /*3400*/  FMUL R32, R32, 1.4426950216293334961 ;  /* 0x3fb8aa3b20207820 */ /* 0x000fe20000400000 */
[----:B------:R-:W-:Y:S01]  /*3410*/  FFMA R33, R33, UR5, -R80 ;  /* 0x0000000521217c23 */ /* 0x000fe20008000850 */
[----:B------:R-:W-:Y:S01]  /*3420*/  FMUL R34, R34, 1.4426950216293334961 ;  /* 0x3fb8aa3b22227820 */ /* 0x000fe20000400000 */
[----:B------:R-:W-:Y:S01]  /*3430*/  FADD R18, R4, R19 ;  /* 0x0000001304127221 */ /* 0x000fe20000000000 */
[----:B------:R-:W0:Y:S01]  /*3440*/  MUFU.EX2 R8, R8 ;  /* 0x0000000800087308 */ /* 0x000e220000000800 */
[----:B------:R-:W-:Y:S01]  /*3450*/  FMUL R19, R23, 1.4426950216293334961 ;  /* 0x3fb8aa3b17137820 */ /* 0x000fe20000400000 */
[----:B------:R-:W-:Y:S01]  /*3460*/  FMUL R35, R35, 1.4426950216293334961 ;  /* 0x3fb8aa3b23237820 */ /* 0x000fe20000400000 */
[----:B------:R-:W-:Y:S01]  /*3470*/  FADD R18, R7, R18 ;  /* 0x0000001207127221 */ /* 0x000fe20000000000 */
[----:B------:R-:W-:-:S03]  /*3480*/  FMUL R33, R33, 1.4426950216293334961 ;  /* 0x3fb8aa3b21217820 */ /* 0x000fc60000400000 */
[----:B------:R-:W-:Y:S01]  /*3490*/  FADD R21, R69, R18 ;  /* 0x0000001245157221 */ /* 0x000fe20000000000 */
[----:B------:R-:W0:Y:S03]  /*34a0*/  MUFU.EX2 R9, R9 ;  /* 0x0000000900097308 */ /* 0x000e260000000800 */
[----:B------:R-:W-:-:S05]  /*34b0*/  FADD R21, R6, R21 ;  /* 0x0000001506157221 */ /* 0x000fca0000000000 */
[----:B------:R-:W1:Y:S01]  /*34c0*/  MUFU.EX2 R11, R11 ;  /* 0x0000000b000b7308 */ /* 0x000e620000000800 */
[----:B0-----:R-:W-:-:S07]  /*34d0*/  FADD R18, R8, R21 ;  /* 0x0000001508127221 */ /* 0x001fce0000000000 */
[----:B------:R-:W0:Y:S01]  /*34e0*/  MUFU.EX2 R10, R10 ;  /* 0x0000000a000a7308 */ /* 0x000e220000000800 */
[----:B------:R-:W-:Y:S01]  /*34f0*/  FADD R21, R9, R18 ;  /* 0x0000001209157221 */ /* 0x000fe20000000000 */
[----:B------:R-:W-:Y:S01]  /*3500*/  FMUL R18, R25, 1.4426950216293334961 ;  /* 0x3fb8aa3b19127820 */ /* 0x000fe20000400000 */
[----:B------:R-:W-:-:S04]  /*3510*/  F2FP.SATFINITE.E4M3.F32.PACK_AB_MERGE_C R8, R9, R8, RZ ;  /* 0x000000080908723e */ /* 0x000fc800048070ff */
[----:B------:R-:W-:Y:S01]  /*3520*/  F2FP.SATFINITE.E4M3.F32.PACK_AB_MERGE_C R69, R6, R69, R8 ;  /* 0x000000450645723e */ /* 0x000fe20004807008 */
[----:B------:R-:W0:Y:S08]  /*3530*/  MUFU.EX2 R13, R13 ;  /* 0x0000000d000d7308 */ /* 0x000e300000000800 */
[----:B------:R0:W1:Y:S08]  /*3540*/  MUFU.EX2 R71, R16 ;  /* 0x0000001000477308 */ /* 0x0000700000000800 */
[----:B------:R1:W-:Y:S01]  /*3550*/  MUFU.EX2 R76, R20 ;  /* 0x00000014004c7308 */ /* 0x0003e20000000800 */
[----:B0-----:R-:W-:-:S07]  /*3560*/  FMUL R16, R22, 1.4426950216293334961 ;  /* 0x3fb8aa3b16107820 */ /* 0x001fce0000400000 */
[----:B------:R-:W0:Y:S01]  /*3570*/  MUFU.EX2 R12, R12 ;  /* 0x0000000c000c7308 */ /* 0x000e220000000800 */
[----:B-1----:R-:W-:-:S04]  /*3580*/  FADD R20, R70, R21 ;  /* 0x0000001546147221 */ /* 0x002fc80000000000 */
[----:B------:R-:W-:Y:S01]  /*3590*/  FADD R21, R11, R20 ;  /* 0x000000140b157221 */ /* 0x000fe20000000000 */
[----:B------:R-:W-:Y:S01]  /*35a0*/  FMUL R20, R26, 1.4426950216293334961 ;  /* 0x3fb8aa3b1a147820 */ /* 0x000fe20000400000 */
[----:B------:R-:W-:Y:S01]  /*35b0*/  STS.U8 [R2+UR12+0x3000], R37 ;  /* 0x0030002502007988 */ /* 0x000fe2000800000c */
[----:B------:R-:W1:Y:S01]  /*35c0*/  MUFU.EX2 R14, R14 ;  /* 0x0000000e000e7308 */ /* 0x000e620000000800 */
[----:B------:R-:W-:Y:S01]  /*35d0*/  FADD R22, R10, R21 ;  /* 0x000000150a167221 */ /* 0x000fe20000000000 */
[C---:B------:R-:W-:Y:S01]  /*35e0*/  F2FP.SATFINITE.E4M3.F32.PACK_AB_MERGE_C R10, R13.reuse, R10, RZ ;  /* 0x0000000a0d0a723e */ /* 0x040fe200048070ff */
[----:B--2---:R-:W-:Y:S02]  /*35f0*/  STS.U8 [R2+UR12+0x3100], R41 ;  /* 0x0031002902007988 */ /* 0x004fe4000800000c */
[----:B------:R-:W-:Y:S01]  /*3600*/  FADD R22, R13, R22 ;  /* 0x000000160d167221 */ /* 0x000fe20000000000 */
[----:B------:R-:W-:Y:S01]  /*3610*/  F2FP.SATFINITE.E4M3.F32.PACK_AB_MERGE_C R70, R11, R70, R10 ;  /* 0x000000460b46723e */ /* 0x000fe2000480700a */
[----:B---3--:R-:W-:Y:S01]  /*3620*/  STS.U8 [R2+UR12+0x3200], R39 ;  /* 0x0032002702007988 */ /* 0x008fe2000800000c */
[----:B------:R-:W2:Y:S01]  /*3630*/  MUFU.EX2 R17, R17 ;  /* 0x0000001100117308 */ /* 0x000ea20000000800 */
[----:B------:R-:W-:-:S04]  /*3640*/  FADD R21, R71, R22 ;  /* 0x0000001647157221 */ /* 0x000fc80000000000 */
[----:B0-----:R-:W-:-:S03]  /*3650*/  FADD R21, R12, R21 ;  /* 0x000000150c157221 */ /* 0x001fc60000000000 */
[----:B------:R-:W0:Y:S01]  /*3660*/  MUFU.EX2 R15, R15 ;  /* 0x0000000f000f7308 */ /* 0x000e220000000800 */
[----:B-1----:R-:W-:-:S07]  /*3670*/  FADD R22, R14, R21 ;  /* 0x000000150e167221 */ /* 0x002fce0000000000 */
[----:B------:R-:W1:Y:S01]  /*3680*/  MUFU.EX2 R16, R16 ;  /* 0x0000001000107308 */ /* 0x000e620000000800 */
[C---:B--2---:R-:W-:Y:S01]  /*3690*/  FADD R21, R17.reuse, R22 ;  /* 0x0000001611157221 */ /* 0x044fe20000000000 */
[----:B------:R-:W-:-:S03]  /*36a0*/  F2FP.SATFINITE.E4M3.F32.PACK_AB_MERGE_C R14, R17, R14, RZ ;  /* 0x0000000e110e723e */ /* 0x000fc600048070ff */
[----:B------:R-:W-:Y:S01]  /*36b0*/  FADD R22, R76, R21 ;  /* 0x000000154c167221 */ /* 0x000fe20000000000 */
[----:B------:R-:W-:Y:S01]  /*36c0*/  FMUL R21, R29, 1.4426950216293334961 ;  /* 0x3fb8aa3b1d157820 */ /* 0x000fe20000400000 */
[----:B------:R-:W-:Y:S01]  /*36d0*/  F2FP.SATFINITE.E4M3.F32.PACK_AB_MERGE_C R71, R12, R71, R14 ;  /* 0x000000470c47723e */ /* 0x000fe2000480700e */
[----:B------:R-:W2:Y:S01]  /*36e0*/  MUFU.EX2 R19, R19 ;  /* 0x0000001300137308 */ /* 0x000ea20000000800 */
[----:B0-----:R-:W-:-:S07]  /*36f0*/  FADD R23, R15, R22 ;  /* 0x000000160f177221 */ /* 0x001fce0000000000 */
[----:B------:R0:W3:Y:S01]  /*3700*/  MUFU.EX2 R77, R24 ;  /* 0x00000018004d7308 */ /* 0x0000e20000000800 */
[----:B-1----:R-:W-:-:S07]  /*3710*/  FADD R22, R16, R23 ;  /* 0x0000001710167221 */ /* 0x002fce0000000000 */
[----:B------:R-:W1:Y:S01]  /*3720*/  MUFU.EX2 R18, R18 ;  /* 0x0000001200127308 */ /* 0x000e620000000800 */
[C---:B--2---:R-:W-:Y:S01]  /*3730*/  FADD R22, R19.reuse, R22 ;  /* 0x0000001613167221 */ /* 0x044fe20000000000 */
[----:B0-----:R-:W-:Y:S01]  /*3740*/  SHF.R.S32.HI R24, RZ, 0x2, R36 ;  /* 0x00000002ff187819 */ /* 0x001fe20000011424 */
[----:B----4-:R-:W-:Y:S01]  /*3750*/  STS.U8 [R2+UR12+0x3300], R45 ;  /* 0x0033002d02007988 */ /* 0x010fe2000800000c */
[----:B------:R-:W-:Y:S02]  /*3760*/  F2FP.SATFINITE.E4M3.F32.PACK_AB_MERGE_C R16, R19, R16, RZ ;  /* 0x000000101310723e */ /* 0x000fe400048070ff */
[----:B------:R-:W-:Y:S01]  /*3770*/  SGXT R24, R24, 0x1 ;  /* 0x000000011818781a */ /* 0x000fe20000000200 */
[----:B-----5:R-:W-:Y:S01]  /*3780*/  STS.U8 [R2+UR12+0x3400], R43 ;  /* 0x0034002b02007988 */ /* 0x020fe2000800000c */
[----:B------:R-:W0:Y:S01]  /*3790*/  MUFU.EX2 R20, R20 ;  /* 0x0000001400147308 */ /* 0x000e220000000800 */
[----:B---3--:R-:W-:Y:S01]  /*37a0*/  FADD R23, R77, R22 ;  /* 0x000000164d177221 */ /* 0x008fe20000000000 */
[----:B------:R-:W-:Y:S01]  /*37b0*/  LOP3.LUT R25, R24, 0x90, RZ, 0xc0, !PT ;  /* 0x0000009018197812 */ /* 0x000fe200078ec0ff */
[----:B------:R-:W-:Y:S01]  /*37c0*/  STS.U8 [R2+UR12+0x3500], R47 ;  /* 0x0035002f02007988 */ /* 0x000fe2000800000c */
[----:B------:R-:W-:-:S02]  /*37d0*/  F2FP.SATFINITE.E4M3.F32.PACK_AB_MERGE_C R76, R15, R76, R16 ;  /* 0x0000004c0f4c723e */ /* 0x000fc40004807010 */
[----:B------:R-:W-:Y:S01]  /*37e0*/  LOP3.LUT R74, R25, 0xf60, R74, 0xf8, !PT ;  /* 0x00000f60194a7812 */ /* 0x000fe200078ef84a */
[----:B------:R-:W-:Y:S01]  /*37f0*/  STS.U8 [R2+UR12+0x3600], R49 ;  /* 0x0036003102007988 */ /* 0x000fe2000800000c */
[----:B------:R-:W2:Y:S01]  /*3800*/  MUFU.EX2 R27, R27 ;  /* 0x0000001b001b7308 */ /* 0x000ea20000000800 */
[----:B-1----:R-:W-:Y:S01]  /*3810*/  FADD R23, R18, R23 ;  /* 0x0000001712177221 */ /* 0x002fe20000000000 */
[----:B------:R-:W-:Y:S01]  /*3820*/  LOP3.LUT R75, R74, 0x10, RZ, 0x3c, !PT ;  /* 0x000000104a4b7812 */ /* 0x000fe200078e3cff */
[----:B------:R-:W-:Y:S04]  /*3830*/  STS.U8 [R2+UR12+0x3700], R51 ;  /* 0x0037003302007988 */ /* 0x000fe8000800000c */
[----:B------:R-:W-:Y:S01]  /*3840*/  STS.U8 [R73+UR12+0x3080], R38 ;  /* 0x0030802649007988 */ /* 0x000fe2000800000c */
[----:B------:R-:W1:Y:S01]  /*3850*/  MUFU.EX2 R78, R28 ;  /* 0x0000001c004e7308 */ /* 0x000e620000000800 */
[----:B0-----:R-:W-:-:S02]  /*3860*/  FADD R22, R20, R23 ;  /* 0x0000001714167221 */ /* 0x001fc40000000000 */
[----:B------:R-:W-:Y:S04]  /*3870*/  STS.U8 [R73+UR12+0x3180], R42 ;  /* 0x0031802a49007988 */ /* 0x000fe8000800000c */
[----:B------:R-:W-:Y:S01]  /*3880*/  STS.U8 [R73+UR12+0x3280], R40 ;  /* 0x0032802849007988 */ /* 0x000fe2000800000c */
[----:B------:R-:W0:Y:S01]  /*3890*/  MUFU.EX2 R21, R21 ;  /* 0x0000001500157308 */ /* 0x000e220000000800 */
[----:B--2---:R-:W-:Y:S01]  /*38a0*/  FADD R23, R27, R22 ;  /* 0x000000161b177221 */ /* 0x004fe20000000000 */
[----:B------:R-:W-:Y:S01]  /*38b0*/  F2FP.SATFINITE.E4M3.F32.PACK_AB_MERGE_C R22, R7, R4, RZ ;  /* 0x000000040716723e */ /* 0x000fe200048070ff */
[----:B------:R-:W-:Y:S01]  /*38c0*/  STS.U8 [R73+UR12+0x3380], R44 ;  /* 0x0033802c49007988 */ /* 0x000fe2000800000c */
[----:B------:R-:W-:Y:S02]  /*38d0*/  F2FP.SATFINITE.E4M3.F32.PACK_AB_MERGE_C R20, R27, R20, RZ ;  /* 0x000000141b14723e */ /* 0x000fe400048070ff */
[----:B------:R-:W-:Y:S01]  /*38e0*/  F2FP.SATFINITE.E4M3.F32.PACK_AB_MERGE_C R68, R5, R68, R22 ;  /* 0x000000440544723e */ /* 0x000fe20004807016 */
[----:B------:R-:W-:Y:S01]  /*38f0*/  STS.U8 [R73+UR12+0x3480], R46 ;  /* 0x0034802e49007988 */ /* 0x000fe2000800000c */
[----:B------:R-:W2:Y:S01]  /*3900*/  MUFU.EX2 R30, R30 ;  /* 0x0000001e001e7308 */ /* 0x000ea20000000800 */
[----:B-1----:R-:W-:Y:S01]  /*3910*/  FADD R4, R78, R23 ;  /* 0x000000174e047221 */ /* 0x002fe20000000000 */
[----:B------:R-:W-:Y:S01]  /*3920*/  F2FP.SATFINITE.E4M3.F32.PACK_AB_MERGE_C R77, R18, R77, R20 ;  /* 0x0000004d124d723e */ /* 0x000fe20004807014 */
[----:B------:R-:W-:Y:S04]  /*3930*/  STS.U8 [R73+UR12+0x3580], R50 ;  /* 0x0035803249007988 */ /* 0x000fe8000800000c */
[----:B------:R1:W-:Y:S01]  /*3940*/  STS.U8 [R73+UR12+0x3680], R48 ;  /* 0x0036803049007988 */ /* 0x0003e2000800000c */
[----:B------:R-:W3:Y:S01]  /*3950*/  MUFU.EX2 R31, R31 ;  /* 0x0000001f001f7308 */ /* 0x000ee20000000800 */
[----:B0-----:R-:W-:-:S02]  /*3960*/  FADD R7, R21, R4 ;  /* 0x0000000415077221 */ /* 0x001fc40000000000 */
[----:B------:R0:W-:Y:S04]  /*3970*/  STS.U8 [R73+UR12+0x3780], R138 ;  /* 0x0037808a49007988 */ /* 0x0001e8000800000c */
[----:B------:R0:W-:Y:S01]  /*3980*/  STS.128 [R74+UR12+0x2000], R68 ;  /* 0x002000444a007988 */ /* 0x0001e20008000c0c */
[----:B------:R-:W4:Y:S01]  /*3990*/  MUFU.EX2 R79, R32 ;  /* 0x00000020004f7308 */ /* 0x000f220000000800 */
[----:B--2---:R-:W-:-:S07]  /*39a0*/  FADD R4, R30, R7 ;  /* 0x000000071e047221 */ /* 0x004fce0000000000 */
[----:B------:R-:W-:Y:S01]  /*39b0*/  MUFU.EX2 R135, R34 ;  /* 0x0000002200877308 */ /* 0x000fe20000000800 */
[C---:B---3--:R-:W-:Y:S01]  /*39c0*/  FADD R4, R31.reuse, R4 ;  /* 0x000000041f047221 */ /* 0x048fe20000000000 */
[----:B------:R-:W-:-:S04]  /*39d0*/  F2FP.SATFINITE.E4M3.F32.PACK_AB_MERGE_C R30, R31, R30, RZ ;  /* 0x0000001e1f1e723e */ /* 0x000fc800048070ff */
[----:B------:R-:W-:Y:S02]  /*39e0*/  F2FP.SATFINITE.E4M3.F32.PACK_AB_MERGE_C R78, R21, R78, R30 ;  /* 0x0000004e154e723e */ /* 0x000fe4000480701e */
[----:B------:R-:W2:Y:S01]  /*39f0*/  MUFU.EX2 R134, R35 ;  /* 0x0000002300867308 */ /* 0x000ea20000000800 */
[----:B----4-:R-:W-:Y:S01]  /*3a00*/  FADD R81, R79, R4 ;  /* 0x000000044f517221 */ /* 0x010fe20000000000 */
[----:B------:R-:W-:-:S04]  /*3a10*/  FADD R4, -R80, -INF ;  /* 0xff80000050047421 */ /* 0x000fc80000000100 */
[----:B------:R-:W-:Y:S02]  /*3a20*/  FMUL R137, R4, 1.4426950216293334961 ;  /* 0x3fb8aa3b04897820 */ /* 0x000fe40000400000 */
[----:B------:R-:W3:Y:S08]  /*3a30*/  MUFU.EX2 R136, R33 ;  /* 0x0000002100887308 */ /* 0x000ef00000000800 */
[----:B------:R-:W4:Y:S01]  /*3a40*/  MUFU.EX2 R137, R137 ;  /* 0x0000008900897308 */ /* 0x000f220000000800 */
[----:B--2---:R-:W-:-:S04]  /*3a50*/  F2FP.SATFINITE.E4M3.F32.PACK_AB_MERGE_C R5, R134, R135, RZ ;  /* 0x000000878605723e */ /* 0x004fc800048070ff */
[----:B---3--:R-:W-:Y:S02]  /*3a60*/  F2FP.SATFINITE.E4M3.F32.PACK_AB_MERGE_C R79, R136, R79, R5 ;  /* 0x0000004f884f723e */ /* 0x008fe40004807005 */
[----:B-1----:R-:W1:Y:S03]  /*3a70*/  LDTM.x64 R4, tmem[UR14] ;  /* 0x0000000e000479ee */ /* 0x002e660008340000 */
[----:B------:R0:W-:Y:S01]  /*3a80*/  STS.128 [R75+UR12+0x2000], R76 ;  /* 0x0020004c4b007988 */ /* 0x0001e20008000c0c */
[----:B------:R-:W-:Y:S01]  /*3a90*/  NOP ;  /* 0x0000000000007918 */ /* 0x000fe20000000000 */
[----:B------:R-:W-:Y:S05]  /*3aa0*/  @!P2 BRA `(.L_x_9) ;  /* 0x000000040004a947 */ /* 0x000fea0003800000 */
[C---:B-1--4-:R-:W-:Y:S01]  /*3ab0*/  FMUL R4, R137.reuse, R4 ;  /* 0x0000000489047220 */ /* 0x052fe20000400000 */
[C---:B------:R-:W-:Y:S01]  /*3ac0*/  FMUL R5, R137.reuse, R5 ;  /* 0x0000000589057220 */ /* 0x040fe20000400000 */
        /* <DEDUP_REMOVED lines=61> */
[----:B------:R-:W-:-:S04]  /*3ea0*/  FMUL R67, R137, R67 ;  /* 0x0000004389437220 */ /* 0x000fc80000400000 */
[----:B------:R2:W-:Y:S03]  /*3eb0*/  STTM.x64 tmem[UR14], R4 ;  /* 0x00000004000079ed */ /* 0x0005e6000834000e */
.L_x_9:
[----:B-1----:R-:W1:Y:S02]  /*3ec0*/  FENCE.VIEW.ASYNC.T ;  /* 0x00000000000073c6 */ /* 0x002e640000000200 */
[----:B-1----:R-:W-:Y:S01]  /*3ed0*/  BAR.SYNC.DEFER_BLOCKING 0x0 ;  /* 0x0000000000007b1d */ /* 0x002fe20000010000 */
[----:B------:R-:W-:Y:S01]  /*3ee0*/  FADD R136, R136, R81 ;  /* 0x0000005188887221 */ /* 0x000fe20000000000 */
[----:B------:R-:W-:-:S03]  /*3ef0*/  UISETP.GE.AND UP1, UPT, UR9, 0x1, UPT ;  /* 0x000000010900788c */ /* 0x000fc6000bf26270 */
[----:B------:R-:W-:-:S04]  /*3f00*/  FADD R135, R135, R136 ;  /* 0x0000008887877221 */ /* 0x000fc80000000000 */
[----:B------:R-:W-:-:S04]  /*3f10*/  FADD R134, R134, R135 ;  /* 0x0000008786867221 */ /* 0x000fc80000000000 */
[----:B----4-:R-:W-:Y:S01]  /*3f20*/  FADD R134, R137, R134 ;  /* 0x0000008689867221 */ /* 0x010fe20000000000 */
[----:B------:R1:W-:Y:S06]  /*3f30*/  MEMBAR.ALL.CTA ;  /* 0x0000000000007992 */ /* 0x0003ec0000008000 */
[----:B-1----:R-:W1:Y:S02]  /*3f40*/  FENCE.VIEW.ASYNC.S ;  /* 0x00000000000073c6 */ /* 0x002e640000000000 */
[----:B-1----:R-:W-:Y:S06]  /*3f50*/  BAR.SYNC.DEFER_BLOCKING 0x0 ;  /* 0x0000000000007b1d */ /* 0x002fec0000010000 */
[----:B------:R-:W-:Y:S05]  /*3f60*/  @!P3 BRA `(.L_x_10) ;  /* 0x000000000040b947 */ /* 0x000fea0003800000 */
[----:B------:R-:W-:Y:S02]  /*3f70*/  UIADD3 UR4, UPT, UPT, UR12, 0x2000, URZ ;  /* 0x000020000c047890 */ /* 0x000fe4000fffe0ff */
[----:B------:R-:W-:Y:S02]  /*3f80*/  UIADD3 UR5, UPT, UPT, UR12, 0x3000, URZ ;  /* 0x000030000c057890 */ /* 0x000fe4000fffe0ff */
[----:B------:R-:W-:Y:S02]  /*3f90*/  USHF.R.U32.HI UR4, URZ, 0x4, UR4 ;  /* 0x00000004ff047899 */ /* 0x000fe40008011604 */
[----:B------:R-:W-:Y:S02]  /*3fa0*/  USHF.R.U32.HI UR5, URZ, 0x4, UR5 ;  /* 0x00000004ff057899 */ /* 0x000fe40008011605 */
[----:B------:R-:W-:Y:S02]  /*3fb0*/  USGXT.U32 UR6, UR4, 0xe ;  /* 0x0000000e0406789a */ /* 0x000fe40008000000 */
[----:B------:R-:W-:Y:S01]  /*3fc0*/  USGXT.U32 UR10, UR5, 0xe ;  /* 0x0000000e050a789a */ /* 0x000fe20008000000 */
[----:B------:R-:W-:-:S02]  /*3fd0*/  UMOV UR4, UR16 ;  /* 0x0000001000047c82 */ /* 0x000fc40008000000 */
[----:B------:R-:W-:Y:S01]  /*3fe0*/  UMOV UR5, URZ ;  /* 0x000000ff00057c82 */ /* 0x000fe20008000000 */
[----:B------:R-:W-:Y:S01]  /*3ff0*/  UMOV UR18, 0x0 ;  /* 0x0000000000127882 */ /* 0x000fe20000000000 */
[----:B------:R-:W-:Y:S01]  /*4000*/  UMOV UR19, 0x8100010 ;  /* 0x0810001000137882 */ /* 0x000fe20000000000 */
[----:B------:R-:W-:Y:S01]  /*4010*/  UMOV UR7, 0xc0004010 ;  /* 0xc000401000077882 */ /* 0x000fe20000000000 */
[----:B------:R-:W-:Y:S01]  /*4020*/  UMOV UR11, 0xc0004010 ;  /* 0xc0004010000b7882 */ /* 0x000fe20000000000 */
[----:B------:R-:W-:Y:S01]  /*4030*/  UMOV UR4, UR4 ;  /* 0x0000000400047c82 */ /* 0x000fe20008000000 */
[----:B------:R1:W-:Y:S01]  /*4040*/  UTCQMMA gdesc[UR6], gdesc[UR10], tmem[UR30], tmem[UR18], idesc[UR19], UPT ;  /* 0x00ff120a060075ea */ /* 0x0003e2000b80031e */
[----:B------:R1:W-:Y:S01]  /*4050*/  UTCBAR [UR4], URZ ;  /* 0x000000ff040073e9 */ /* 0x0003e200080000ff */
[----:B------:R-:W-:Y:S02]  /*4060*/  NOP ;  /* 0x0000000000007918 */ /* 0x000fe40000000000 */
.L_x_10:
[----:B------:R-:W-:Y:S01]  /*4070*/  FSEL R80, R80, -INF , P2 ;  /* 0xff80000050507808 */ /* 0x000fe20001000000 */
[----:B-1----:R-:W-:Y:S01]  /*4080*/  UMOV UR6, URZ ;  /* 0x000000ff00067c82 */ /* 0x002fe20008000000 */
[----:B------:R-:W-:Y:S01]  /*4090*/  FSEL R81, R134, 1, P2 ;  /* 0x3f80000086517808 */ /* 0x000fe20001000000 */
[----:B------:R-:W-:Y:S06]  /*40a0*/  BRA.U !UP1, `(.L_x_11) ;  /* 0x0000001d09ac7547 */ /* 0x000fec000b800000 */
[----:B------:R-:W1:Y:S01]  /*40b0*/  LDCU UR28, c[0x0][0x3d4] ;  /* 0x00007a80ff1c77ac */ /* 0x000e620008000800 */
[----:B--2---:R-:W-:Y:S01]  /*40c0*/  HFMA2 R4, -RZ, RZ, 0, 0 ;  /* 0x00000000ff047431 */ /* 0x004fe200000001ff */
[----:B------:R-:W-:Y:S01]  /*40d0*/  MOV R5, R80 ;  /* 0x0000005000057202 */ /* 0x000fe20000000f00 */
[----:B------:R-:W2:Y:S01]  /*40e0*/  LDCU UR29, c[0x0][0x3c4] ;  /* 0x00007880ff1d77ac */ /* 0x000ea20008000800 */
[----:B------:R-:W-:Y:S02]  /*40f0*/  USHF.R.U32.HI UR34, URZ, 0x4, UR12 ;  /* 0x00000004ff227899 */ /* 0x000fe4000801160c */
[----:B------:R-:W-:Y:S02]  /*4100*/  UIADD3 UR7, UPT, UPT, UR12, 0x2000, URZ ;  /* 0x000020000c077890 */ /* 0x000fe4000fffe0ff */
[----:B------:R-:W-:Y:S02]  /*4110*/  USHF.R.U32.HI UR4, URZ, 0x4, UR17 ;  /* 0x00000004ff047899 */ /* 0x000fe40008011611 */
[----:B------:R-:W-:-:S02]  /*4120*/  UIADD3 UR6, UPT, UPT, UR12, 0x4000, URZ ;  /* 0x000040000c067890 */ /* 0x000fc4000fffe0ff */
[----:B------:R-:W-:Y:S02]  /*4130*/  USGXT.U32 UR34, UR34, 0xe ;  /* 0x0000000e2222789a */ /* 0x000fe40008000000 */
[----:B------:R-:W-:Y:S02]  /*4140*/  USHF.R.U32.HI UR7, URZ, 0x4, UR7 ;  /* 0x00000004ff077899 */ /* 0x000fe40008011607 */
[----:B-1----:R-:W-:Y:S02]  /*4150*/  USHF.L.U32 UR28, UR28, 0x5, URZ ;  /* 0x000000051c1c7899 */ /* 0x002fe400080006ff */
[----:B--2---:R-:W-:Y:S02]  /*4160*/  USHF.L.U32 UR29, UR29, 0x5, URZ ;  /* 0x000000051d1d7899 */ /* 0x004fe400080006ff */
[----:B------:R-:W-:Y:S02]  /*4170*/  USGXT.U32 UR4, UR4, 0xe ;  /* 0x0000000e0404789a */ /* 0x000fe40008000000 */
[----:B------:R-:W-:-:S02]  /*4180*/  USHF.R.U32.HI UR6, URZ, 0x4, UR6 ;  /* 0x00000004ff067899 */ /* 0x000fc40008011606 */
[----:B------:R-:W-:Y:S01]  /*4190*/  UIADD3 UR36, UP2, UPT, UR34, 0x100, URZ ;  /* 0x0000010022247890 */ /* 0x000fe2000ff5e0ff */
[----:B------:R-:W-:Y:S01]  /*41a0*/  UMOV UR5, URZ ;  /* 0x000000ff00057c82 */ /* 0x000fe20008000000 */
[----:B------:R-:W-:Y:S01]  /*41b0*/  UMOV UR18, 0xfffffffe ;  /* 0xfffffffe00127882 */ /* 0x000fe20000000000 */
[----:B------:R-:W-:Y:S01]  /*41c0*/  UMOV UR19, 0x7fffbfdf ;  /* 0x7fffbfdf00137882 */ /* 0x000fe20000000000 */
[----:B------:R-:W-:Y:S02]  /*41d0*/  USGXT.U32 UR35, UR7, 0xe ;  /* 0x0000000e0723789a */ /* 0x000fe40008000000 */
[----:B------:R-:W-:Y:S01]  /*41e0*/  UISETP.NE.U32.AND UP1, UPT, UR21, URZ, UPT ;  /* 0x000000ff1500728c */ /* 0x000fe2000bf25070 */
[----:B------:R-:W1:Y:S01]  /*41f0*/  LDCU UR40, c[0x0][0x3a8] ;  /* 0x00007500ff2877ac */ /* 0x000e620008000800 */
[----:B------:R-:W-:Y:S02]  /*4200*/  USGXT.U32 UR17, UR6, 0xe ;  /* 0x0000000e0611789a */ /* 0x000fe40008000000 */
[----:B------:R-:W-:-:S02]  /*4210*/  UIADD3.X UR37, UPT, UPT, UR5, 0x40004040, URZ, UP2, !UPT ;  /* 0x4000404005257890 */ /* 0x000fc400097fe4ff */
[----:B------:R-:W-:Y:S01]  /*4220*/  UIADD3.64 UR18, UPT, UPT, UR4, -UR18, URZ ;  /* 0x8000001204127297 */ /* 0x000fe2000fffe0ff */
[----:B------:R-:W-:Y:S01]  /*4230*/  UMOV UR31, 0x1 ;  /* 0x00000001001f7882 */ /* 0x000fe20000000000 */
[----:B------:R-:W-:Y:S01]  /*4240*/  UMOV UR7, URZ ;  /* 0x000000ff00077c82 */ /* 0x000fe20008000000 */
[----:B------:R-:W-:Y:S01]  /*4250*/  UMOV UR8, URZ ;  /* 0x000000ff00087c82 */ /* 0x000fe20008000000 */
[----:B------:R-:W-:Y:S01]  /*4260*/  UMOV UR32, UR29 ;  /* 0x0000001d00207c82 */ /* 0x000fe20008000000 */
[----:B------:R-:W-:-:S07]  /*4270*/  UMOV UR33, UR28 ;  /* 0x0000001c00217c82 */ /* 0x000fce0008000000 */
.L_x_16:
[----:B------:R-:W-:Y:S02]  /*4280*/  USHF.R.S32.HI UR6, URZ, 0x1f, UR32 ;  /* 0x0000001fff067899 */ /* 0x000fe40008011420 */
[----:B------:R-:W-:Y:S02]  /*4290*/  IADD3 R6, P2, PT, R150, UR32, RZ ;  /* 0x0000002096067c10 */ /* 0x000fe4000ff5e0ff */
[----:B------:R-:W-:Y:S02]  /*42a0*/  IADD3 R10, P3, PT, R142, UR32, RZ ;  /* 0x000000208e0a7c10 */ /* 0x000fe4000ff7e0ff */
[----:B------:R-:W-:Y:S02]  /*42b0*/  IADD3.X R7, PT, PT, R151, UR6, RZ, P2, !PT ;  /* 0x0000000697077c10 */ /* 0x000fe400097fe4ff */
[----:B------:R-:W-:Y:S02]  /*42c0*/  IADD3 R14, P2, PT, R128, UR32, RZ ;  /* 0x00000020800e7c10 */ /* 0x000fe4000ff5e0ff */
[----:B------:R-:W-:Y:S01]  /*42d0*/  IADD3.X R11, PT, PT, R143, UR6, RZ, P3, !PT ;  /* 0x000000068f0b7c10 */ /* 0x000fe20009ffe4ff */
[----:B------:R2:W3:Y:S01]  /*42e0*/  LDG.E.U8 R23, desc[UR26][R6.64] ;  /* 0x0000001a06177981 */ /* 0x0004e2000c1e1100 */
[----:B------:R-:W-:-:S02]  /*42f0*/  IADD3.X R15, PT, PT, R129, UR6, RZ, P2, !PT ;  /* 0x00000006810f7c10 */ /* 0x000fc400097fe4ff */
[----:B------:R-:W-:Y:S01]  /*4300*/  IADD3 R18, P3, PT, R120, UR32, RZ ;  /* 0x0000002078127c10 */ /* 0x000fe2000ff7e0ff */
[----:B------:R4:W5:Y:S01]  /*4310*/  LDG.E.U8 R27, desc[UR26][R10.64] ;  /* 0x0000001a0a1b7981 */ /* 0x000962000c1e1100 */
[----:B------:R-:W-:Y:S02]  /*4320*/  IADD3 R8, P2, PT, R148, UR32, RZ ;  /* 0x0000002094087c10 */ /* 0x000fe4000ff5e0ff */
[----:B------:R-:W-:Y:S01]  /*4330*/  IADD3.X R19, PT, PT, R121, UR6, RZ, P3, !PT ;  /* 0x0000000679137c10 */ /* 0x000fe20009ffe4ff */
[----:B------:R0:W5:Y:S01]  /*4340*/  LDG.E.U8 R29, desc[UR26][R14.64] ;  /* 0x0000001a0e1d7981 */ /* 0x000162000c1e1100 */
[----:B------:R-:W-:Y:S02]  /*4350*/  IADD3.X R9, PT, PT, R149, UR6, RZ, P2, !PT ;  /* 0x0000000695097c10 */ /* 0x000fe400097fe4ff */
[----:B------:R-:W-:Y:S01]  /*4360*/  IADD3 R12, P3, PT, R140, UR32, RZ ;  /* 0x000000208c0c7c10 */ /* 0x000fe2000ff7e0ff */
[----:B------:R1:W5:Y:S01]  /*4370*/  LDG.E.U8 R31, desc[UR26][R18.64] ;  /* 0x0000001a121f7981 */ /* 0x000362000c1e1100 */
[----:B------:R-:W-:-:S02]  /*4380*/  IADD3 R16, P2, PT, R126, UR32, RZ ;  /* 0x000000207e107c10 */ /* 0x000fc4000ff5e0ff */
[----:B------:R-:W-:Y:S01]  /*4390*/  IADD3.X R13, PT, PT, R141, UR6, RZ, P3, !PT ;  /* 0x000000068d0d7c10 */ /* 0x000fe20009ffe4ff */
[----:B------:R0:W5:Y:S01]  /*43a0*/  LDG.E.U8 R22, desc[UR26][R8.64] ;  /* 0x0000001a08167981 */ /* 0x000162000c1e1100 */
[----:B------:R-:W-:Y:S02]  /*43b0*/  IADD3.X R17, PT, PT, R127, UR6, RZ, P2, !PT ;  /* 0x000000067f117c10 */ /* 0x000fe400097fe4ff */
[----:B------:R-:W-:Y:S01]  /*43c0*/  IADD3 R20, P3, PT, R118, UR32, RZ ;  /* 0x0000002076147c10 */ /* 0x000fe2000ff7e0ff */
[----:B------:R1:W5:Y:S01]  /*43d0*/  LDG.E.U8 R24, desc[UR26][R12.64] ;  /* 0x0000001a0c187981 */ /* 0x000362000c1e1100 */
[----:B--2---:R-:W-:Y:S02]  /*43e0*/  IADD3 R6, P2, PT, R146, UR32, RZ ;  /* 0x0000002092067c10 */ /* 0x004fe4000ff5e0ff */
[----:B------:R-:W-:Y:S01]  /*43f0*/  IADD3.X R21, PT, PT, R119, UR6, RZ, P3, !PT ;  /* 0x0000000677157c10 */ /* 0x000fe20009ffe4ff */
[----:B------:R2:W5:Y:S01]  /*4400*/  LDG.E.U8 R26, desc[UR26][R16.64] ;  /* 0x0000001a101a7981 */ /* 0x000562000c1e1100 */
[----:B------:R-:W-:-:S02]  /*4410*/  IADD3.X R7, PT, PT, R147, UR6, RZ, P2, !PT ;  /* 0x0000000693077c10 */ /* 0x000fc400097fe4ff */
[----:B----4-:R-:W-:Y:S01]  /*4420*/  IADD3 R10, P3, PT, R132, UR32, RZ ;  /* 0x00000020840a7c10 */ /* 0x010fe2000ff7e0ff */
[----:B------:R-:W4:Y:S01]  /*4430*/  LDG.E.U8 R20, desc[UR26][R20.64] ;  /* 0x0000001a14147981 */ /* 0x000f22000c1e1100 */
[----:B0-----:R-:W-:Y:S02]  /*4440*/  IADD3 R14, P2, PT, R124, UR32, RZ ;  /* 0x000000207c0e7c10 */ /* 0x001fe4000ff5e0ff */
[----:B------:R-:W-:Y:S01]  /*4450*/  IADD3.X R11, PT, PT, R133, UR6, RZ, P3, !PT ;  /* 0x00000006850b7c10 */ /* 0x000fe20009ffe4ff */
[----:B------:R0:W4:Y:S01]  /*4460*/  LDG.E.U8 R25, desc[UR26][R6.64] ;  /* 0x0000001a06197981 */ /* 0x000122000c1e1100 */
[----:B------:R-:W-:Y:S02]  /*4470*/  IADD3.X R15, PT, PT, R125, UR6, RZ, P2, !PT ;  /* 0x000000067d0f7c10 */ /* 0x000fe400097fe4ff */
[----:B-1----:R-:W-:Y:S02]  /*4480*/  IADD3 R18, P3, PT, R116, UR32, RZ ;  /* 0x0000002074127c10 */ /* 0x002fe4000ff7e0ff */
[----:B------:R-:W-:Y:S01]  /*4490*/  IADD3 R8, P2, PT, R144, UR32, RZ ;  /* 0x0000002090087c10 */ /* 0x000fe2000ff5e0ff */
[----:B------:R-:W4:Y:S01]  /*44a0*/  LDG.E.U8 R11, desc[UR26][R10.64] ;  /* 0x0000001a0a0b7981 */ /* 0x000f22000c1e1100 */
[----:B------:R-:W-:-:S02]  /*44b0*/  IADD3.X R19, PT, PT, R117, UR6, RZ, P3, !PT ;  /* 0x0000000675137c10 */ /* 0x000fc40009ffe4ff */
[----:B------:R-:W-:Y:S01]  /*44c0*/  IADD3.X R9, PT, PT, R145, UR6, RZ, P2, !PT ;  /* 0x0000000691097c10 */ /* 0x000fe200097fe4ff */
[----:B------:R-:W4:Y:S01]  /*44d0*/  LDG.E.U8 R15, desc[UR26][R14.64] ;  /* 0x0000001a0e0f7981 */ /* 0x000f22000c1e1100 */
[----:B------:R-:W-:Y:S02]  /*44e0*/  IADD3 R12, P3, PT, R130, UR32, RZ ;  /* 0x00000020820c7c10 */ /* 0x000fe4000ff7e0ff */
[----:B--2---:R-:W-:Y:S01]  /*44f0*/  IADD3 R16, P4, PT, R122, UR32, RZ ;  /* 0x000000207a107c10 */ /* 0x004fe2000ff9e0ff */
[----:B------:R-:W2:Y:S01]  /*4500*/  LDG.E.U8 R19, desc[UR26][R18.64] ;  /* 0x0000001a12137981 */ /* 0x000ea2000c1e1100 */
[----:B0-----:R-:W-:Y:S02]  /*4510*/  IADD3 R6, P2, PT, R114, UR32, RZ ;  /* 0x0000002072067c10 */ /* 0x001fe4000ff5e0ff */
[----:B------:R-:W-:Y:S01]  /*4520*/  IADD3.X R13, PT, PT, R131, UR6, RZ, P3, !PT ;  /* 0x00000006830d7c10 */ /* 0x000fe20009ffe4ff */
[----:B------:R-:W2:Y:S01]  /*4530*/  LDG.E.U8 R8, desc[UR26][R8.64] ;  /* 0x0000001a08087981 */ /* 0x000ea2000c1e1100 */
[----:B------:R-:W-:-:S02]  /*4540*/  IADD3.X R17, PT, PT, R123, UR6, RZ, P4, !PT ;  /* 0x000000067b117c10 */ /* 0x000fc4000a7fe4ff */
[----:B------:R-:W-:Y:S01]  /*4550*/  IADD3.X R7, PT, PT, R115, UR6, RZ, P2, !PT ;  /* 0x0000000673077c10 */ /* 0x000fe200097fe4ff */
[----:B------:R-:W2:Y:S04]  /*4560*/  LDG.E.U8 R12, desc[UR26][R12.64] ;  /* 0x0000001a0c0c7981 */ /* 0x000ea8000c1e1100 */
[----:B------:R-:W2:Y:S04]  /*4570*/  LDG.E.U8 R16, desc[UR26][R16.64] ;  /* 0x0000001a10107981 */ /* 0x000ea8000c1e1100 */
[----:B------:R-:W2:Y:S01]  /*4580*/  LDG.E.U8 R6, desc[UR26][R6.64] ;  /* 0x0000001a06067981 */ /* 0x000ea2000c1e1100 */
[----:B------:R-:W-:-:S02]  /*4590*/  UMOV UR10, 0x1 ;  /* 0x00000001000a7882 */ /* 0x000fc40000000000 */
[----:B------:R-:W-:-:S04]  /*45a0*/  @!UP0 UIADD3 UR10, UPT, UPT, -UR10, 0x100000, URZ ;  /* 0x001000000a0a8890 */ /* 0x000fc8000fffe1ff */
[----:B------:R-:W-:Y:S02]  /*45b0*/  @!UP0 USHF.L.U32 UR11, UR10, 0xb, URZ ;  /* 0x0000000b0a0b8899 */ /* 0x000fe400080006ff */
[----:B------:R-:W-:Y:S01]  /*45c0*/  @!UP0 USHF.L.U32 UR10, UR10, 0x1, URZ ;  /* 0x000000010a0a8899 */ /* 0x000fe200080006ff */
[----:B------:R-:W-:Y:S01]  /*45d0*/  VOTEU.ALL UP2, P1 ;  /* 0x0000000000ff7886 */ /* 0x000fe20000840000 */
[----:B---3--:R0:W-:Y:S04]  /*45e0*/  STS.U8 [R2+UR12+0x3800], R23 ;  /* 0x0038001702007988 */ /* 0x0081e8000800000c */
[----:B-----5:R0:W-:Y:S04]  /*45f0*/  STS.U8 [R2+UR12+0x3a00], R27 ;  /* 0x003a001b02007988 */ /* 0x0201e8000800000c */
[----:B------:R0:W-:Y:S04]  /*4600*/  STS.U8 [R2+UR12+0x3c00], R29 ;  /* 0x003c001d02007988 */ /* 0x0001e8000800000c */
[----:B------:R0:W-:Y:S04]  /*4610*/  STS.U8 [R2+UR12+0x3e00], R31 ;  /* 0x003e001f02007988 */ /* 0x0001e8000800000c */
[----:B------:R0:W-:Y:S04]  /*4620*/  STS.U8 [R73+UR12+0x3880], R22 ;  /* 0x0038801649007988 */ /* 0x0001e8000800000c */
[----:B------:R0:W-:Y:S04]  /*4630*/  STS.U8 [R73+UR12+0x3a80], R24 ;  /* 0x003a801849007988 */ /* 0x0001e8000800000c */
[----:B------:R0:W-:Y:S04]  /*4640*/  STS.U8 [R73+UR12+0x3c80], R26 ;  /* 0x003c801a49007988 */ /* 0x0001e8000800000c */
[----:B----4-:R0:W-:Y:S04]  /*4650*/  STS.U8 [R73+UR12+0x3e80], R20 ;  /* 0x003e801449007988 */ /* 0x0101e8000800000c */
[----:B------:R0:W-:Y:S04]  /*4660*/  STS.U8 [R72+UR12+0x3900], R25 ;  /* 0x0039001948007988 */ /* 0x0001e8000800000c */
[----:B------:R0:W-:Y:S04]  /*4670*/  STS.U8 [R72+UR12+0x3b00], R11 ;  /* 0x003b000b48007988 */ /* 0x0001e8000800000c */
[----:B------:R0:W-:Y:S04]  /*4680*/  STS.U8 [R72+UR12+0x3d00], R15 ;  /* 0x003d000f48007988 */ /* 0x0001e8000800000c */
[----:B--2---:R0:W-:Y:S04]  /*4690*/  STS.U8 [R72+UR12+0x3f00], R19 ;  /* 0x003f001348007988 */ /* 0x0041e8000800000c */
[----:B------:R0:W-:Y:S04]  /*46a0*/  STS.U8 [R3+UR12+0x3980], R8 ;  /* 0x0039800803007988 */ /* 0x0001e8000800000c */
[----:B------:R0:W-:Y:S04]  /*46b0*/  STS.U8 [R3+UR12+0x3b80], R12 ;  /* 0x003b800c03007988 */ /* 0x0001e8000800000c */
[----:B------:R0:W-:Y:S04]  /*46c0*/  STS.U8 [R3+UR12+0x3d80], R16 ;  /* 0x003d801003007988 */ /* 0x0001e8000800000c */
[----:B------:R0:W-:Y:S01]  /*46d0*/  STS.U8 [R3+UR12+0x3f80], R6 ;  /* 0x003f800603007988 */ /* 0x0001e2000800000c */
[----:B------:R1:W-:Y:S06]  /*46e0*/  MEMBAR.ALL.CTA ;  /* 0x0000000000007992 */ /* 0x0003ec0000008000 */
[----:B-1----:R-:W-:Y:S04]  /*46f0*/  FENCE.VIEW.ASYNC.S ;  /* 0x00000000000073c6 */ /* 0x002fe80000000000 */
[----:B------:R-:W1:Y:S02]  /*4700*/  FENCE.VIEW.ASYNC.S ;  /* 0x00000000000073c6 */ /* 0x000e640000000000 */
[----:B-1----:R0:W1:Y:S02]  /*4710*/  @!UP2 SYNCS.EXCH.64 URZ, [UR12+0x4810], UR10 ;  /* 0x0048100a0cffa5b2 */ /* 0x0020640008000100 */
[----:B-1----:R-:W-:Y:S06]  /*4720*/  BAR.SYNC.DEFER_BLOCKING 0x0 ;  /* 0x0000000000007b1d */ /* 0x002fec0000010000 */
[----:B0-----:R-:W-:Y:S05]  /*4730*/  BRA.U UP1, `(.L_x_12) ;  /* 0x00000001013c7547 */ /* 0x001fea000b800000 */
[----:B------:R-:W-:Y:S01]  /*4740*/  UIADD3 UR10, UPT, UPT, UR12, 0x4810, URZ ;  /* 0x000048100c0a7890 */ /* 0x000fe2000fffe0ff */
[----:B------:R-:W-:Y:S01]  /*4750*/  UMOV UR22, UR34 ;  /* 0x0000002200167c82 */ /* 0x000fe20008000000 */
[----:B------:R-:W-:Y:S01]  /*4760*/  UMOV UR23, 0x40004040 ;  /* 0x4000404000177882 */ /* 0x000fe20000000000 */
[----:B------:R-:W-:Y:S01]  /*4770*/  UMOV UR20, UR4 ;  /* 0x0000000400147c82 */ /* 0x000fe20008000000 */
[----:B------:R-:W-:Y:S01]  /*4780*/  UMOV UR21, 0x80004020 ;  /* 0x8000402000157882 */ /* 0x000fe20000000000 */
[----:B------:R-:W-:Y:S01]  /*4790*/  UMOV UR24, 0x0 ;  /* 0x0000000000187882 */ /* 0x000fe20000000000 */
[----:B------:R-:W-:Y:S01]  /*47a0*/  UMOV UR25, 0x8088010 ;  /* 0x0808801000197882 */ /* 0x000fe20000000000 */
[----:B------:R-:W-:Y:S01]  /*47b0*/  UMOV UR11, URZ ;  /* 0x000000ff000b7c82 */ /* 0x000fe20008000000 */
[----:B------:R-:W-:Y:S01]  /*47c0*/  UMOV UR38, 0x0 ;  /* 0x0000000000267882 */ /* 0x000fe20000000000 */
[----:B------:R-:W-:Y:S01]  /*47d0*/  UMOV UR39, 0x8088010 ;  /* 0x0808801000277882 */ /* 0x000fe20000000000 */
[----:B------:R0:W-:Y:S01]  /*47e0*/  UTCQMMA gdesc[UR22], gdesc[UR20], tmem[UR15], tmem[UR24], idesc[UR25], !UPT ;  /* 0x00ff1814160075ea */ /* 0x0001e2000f80030f */
[----:B------:R-:W-:Y:S01]  /*47f0*/  UMOV UR10, UR10 ;  /* 0x0000000a000a7c82 */ /* 0x000fe20008000000 */
[----:B------:R0:W-:Y:S01]  /*4800*/  UTCQMMA gdesc[UR36], gdesc[UR18], tmem[UR15], tmem[UR38], idesc[UR39], UPT ;  /* 0x00ff2612240075ea */ /* 0x0001e2000b80030f */
[----:B------:R0:W-:Y:S01]  /*4810*/  UTCBAR [UR10], URZ ;  /* 0x000000ff0a0073e9 */ /* 0x0001e200080000ff */
[----:B------:R-:W-:-:S02]  /*4820*/  NOP ;  /* 0x0000000000007918 */ /* 0x000fc40000000000 */
.L_x_12:
[----:B------:R-:W1:Y:S01]  /*4830*/  SYNCS.PHASECHK.TRANS64.TRYWAIT P2, [UR12+0x4810], RZ ;  /* 0x004810ffff0075a7 */ /* 0x000e62000804110c */
[----:B------:R-:W-:Y:S01]  /*4840*/  IMAD.U32 R4, R4, -0x80000000, RZ ;  /* 0x8000000004047824 */ /* 0x000fe200078e00ff */
[----:B-1----:R-:W-:Y:S06]  /*4850*/  @!P2 BRA `(.L_x_13) ;  /* 0x000000400074a947 */ /* 0x002fec0003800000 */
.L_x_22:
[----:B------:R-:W-:Y:S01]  /*4860*/  BAR.SYNC.DEFER_BLOCKING 0x0 ;  /* 0x0000000000007b1d */ /* 0x000fe20000010000 */
[----:B------:R-:W-:Y:S02]  /*4870*/  USHF.R.S32.HI UR6, URZ, 0x1f, UR33 ;  /* 0x0000001fff067899 */ /* 0x000fe40008011421 */
[----:B------:R-:W-:Y:S02]  /*4880*/  IADD3 R6, P3, PT, R112, UR33, RZ ;  /* 0x0000002170067c10 */ /* 0x000fe4000ff7e0ff */
[----:B------:R-:W-:Y:S02]  /*4890*/  IADD3 R8, P4, PT, R108, UR33, RZ ;  /* 0x000000216c087c10 */ /* 0x000fe4000ff9e0ff */
[----:B------:R-:W-:Y:S01]  /*48a0*/  IADD3.X R7, PT, PT, R113, UR6, RZ, P3, !PT ;  /* 0x0000000671077c10 */ /* 0x000fe20009ffe4ff */
[----:B------:R-:W1:Y:S01]  /*48b0*/  LDTM.x32 R40, tmem[UR14+0x40] ;  /* 0x0000400e002879ee */ /* 0x000e6200082c0000 */
[----:B------:R-:W1:Y:S01]  /*48c0*/  @!P1 SYNCS.CCTL.IV [UR12+0x4810] ;  /* 0x00481000ff0099b1 */ /* 0x000e62000800000c */
[----:B------:R-:W-:Y:S01]  /*48d0*/  NOP ;  /* 0x0000000000007918 */ /* 0x000fe20000000000 */
[----:B-1----:R-:W1:Y:S02]  /*48e0*/  SYNCS.PHASECHK.TRANS64.TRYWAIT P2, [UR16], R4 ;  /* 0x00000004ff0075a7 */ /* 0x002e640008041110 */
[----:B-1----:R-:W-:Y:S05]  /*48f0*/  @!P2 BRA `(.L_x_14) ;  /* 0x000000400058a947 */ /* 0x002fea0003800000 */
.L_x_23:
[----:B------:R-:W-:Y:S01]  /*4900*/  IADD3 R10, P2, PT, R104, UR33, RZ ;  /* 0x00000021680a7c10 */ /* 0x000fe2000ff5e0ff */
[----:B------:R-:W2:Y:S01]  /*4910*/  LDG.E.U8 R7, desc[UR26][R6.64] ;  /* 0x0000001a06077981 */ /* 0x000ea2000c1e1100 */
[----:B------:R-:W-:Y:S02]  /*4920*/  IADD3 R12, P3, PT, R100, UR33, RZ ;  /* 0x00000021640c7c10 */ /* 0x000fe4000ff7e0ff */
[----:B------:R-:W-:Y:S02]  /*4930*/  IADD3.X R11, PT, PT, R105, UR6, RZ, P2, !PT ;  /* 0x00000006690b7c10 */ /* 0x000fe400097fe4ff */
[----:B------:R-:W-:Y:S02]  /*4940*/  IADD3 R14, P2, PT, R96, UR33, RZ ;  /* 0x00000021600e7c10 */ /* 0x000fe4000ff5e0ff */
[----:B------:R-:W-:Y:S02]  /*4950*/  IADD3.X R13, PT, PT, R101, UR6, RZ, P3, !PT ;  /* 0x00000006650d7c10 */ /* 0x000fe40009ffe4ff */
[----:B------:R-:W-:Y:S01]  /*4960*/  IADD3 R16, P3, PT, R92, UR33, RZ ;  /* 0x000000215c107c10 */ /* 0x000fe2000ff7e0ff */
[----:B------:R-:W3:Y:S01]  /*4970*/  LDG.E.U8 R11, desc[UR26][R10.64] ;  /* 0x0000001a0a0b7981 */ /* 0x000ee2000c1e1100 */
[----:B------:R-:W-:-:S02]  /*4980*/  IADD3.X R15, PT, PT, R97, UR6, RZ, P2, !PT ;  /* 0x00000006610f7c10 */ /* 0x000fc400097fe4ff */
[----:B------:R-:W-:Y:S01]  /*4990*/  IADD3 R18, P2, PT, R88, UR33, RZ ;  /* 0x0000002158127c10 */ /* 0x000fe2000ff5e0ff */
[----:B------:R-:W4:Y:S01]  /*49a0*/  LDG.E.U8 R13, desc[UR26][R12.64] ;  /* 0x0000001a0c0d7981 */ /* 0x000f22000c1e1100 */
[----:B------:R-:W-:Y:S02]  /*49b0*/  IADD3.X R17, PT, PT, R93, UR6, RZ, P3, !PT ;  /* 0x000000065d117c10 */ /* 0x000fe40009ffe4ff */
[----:B------:R-:W-:Y:S01]  /*49c0*/  IADD3 R20, P3, PT, R84, UR33, RZ ;  /* 0x0000002154147c10 */ /* 0x000fe2000ff7e0ff */
[----:B------:R-:W5:Y:S01]  /*49d0*/  LDG.E.U8 R15, desc[UR26][R14.64] ;  /* 0x0000001a0e0f7981 */ /* 0x000f62000c1e1100 */
[----:B------:R-:W-:Y:S02]  /*49e0*/  IADD3.X R19, PT, PT, R89, UR6, RZ, P2, !PT ;  /* 0x0000000659137c10 */ /* 0x000fe400097fe4ff */
[----:B------:R-:W-:Y:S01]  /*49f0*/  IADD3 R22, P2, PT, R110, UR33, RZ ;  /* 0x000000216e167c10 */ /* 0x000fe2000ff5e0ff */
[----:B------:R-:W2:Y:S01]  /*4a00*/  LDG.E.U8 R17, desc[UR26][R16.64] ;  /* 0x0000001a10117981 */ /* 0x000ea2000c1e1100 */
[----:B------:R-:W-:-:S02]  /*4a10*/  IADD3.X R21, PT, PT, R85, UR6, RZ, P3, !PT ;  /* 0x0000000655157c10 */ /* 0x000fc40009ffe4ff */
[----:B------:R-:W-:Y:S01]  /*4a20*/  IADD3 R24, P3, PT, R106, UR33, RZ ;  /* 0x000000216a187c10 */ /* 0x000fe2000ff7e0ff */
[----:B------:R1:W2:Y:S01]  /*4a30*/  LDG.E.U8 R19, desc[UR26][R18.64] ;  /* 0x0000001a12137981 */ /* 0x0002a2000c1e1100 */
[----:B------:R-:W-:Y:S02]  /*4a40*/  IADD3.X R23, PT, PT, R111, UR6, RZ, P2, !PT ;  /* 0x000000066f177c10 */ /* 0x000fe400097fe4ff */
[----:B------:R-:W-:Y:S01]  /*4a50*/  IADD3 R26, P2, PT, R102, UR33, RZ ;  /* 0x00000021661a7c10 */ /* 0x000fe2000ff5e0ff */
[----:B------:R-:W2:Y:S01]  /*4a60*/  LDG.E.U8 R21, desc[UR26][R20.64] ;  /* 0x0000001a14157981 */ /* 0x000ea2000c1e1100 */
[----:B------:R-:W-:Y:S02]  /*4a70*/  IADD3.X R25, PT, PT, R107, UR6, RZ, P3, !PT ;  /* 0x000000066b197c10 */ /* 0x000fe40009ffe4ff */
[----:B------:R-:W-:Y:S01]  /*4a80*/  IADD3 R28, P3, PT, R98, UR33, RZ ;  /* 0x00000021621c7c10 */ /* 0x000fe2000ff7e0ff */
[----:B------:R0:W2:Y:S01]  /*4a90*/  LDG.E.U8 R4, desc[UR26][R22.64] ;  /* 0x0000001a16047981 */ /* 0x0000a2000c1e1100 */
[----:B------:R-:W-:-:S02]  /*4aa0*/  IADD3.X R9, PT, PT, R109, UR6, RZ, P4, !PT ;  /* 0x000000066d097c10 */ /* 0x000fc4000a7fe4ff */
[----:B------:R-:W-:Y:S01]  /*4ab0*/  IADD3.X R27, PT, PT, R103, UR6, RZ, P2, !PT ;  /* 0x00000006671b7c10 */ /* 0x000fe200097fe4ff */
[----:B------:R0:W2:Y:S01]  /*4ac0*/  LDG.E.U8 R6, desc[UR26][R24.64] ;  /* 0x0000001a18067981 */ /* 0x0000a2000c1e1100 */
[----:B------:R-:W-:Y:S02]  /*4ad0*/  IADD3 R30, P2, PT, R94, UR33, RZ ;  /* 0x000000215e1e7c10 */ /* 0x000fe4000ff5e0ff */
[----:B------:R-:W-:Y:S01]  /*4ae0*/  IADD3.X R29, PT, PT, R99, UR6, RZ, P3, !PT ;  /* 0x00000006631d7c10 */ /* 0x000fe20009ffe4ff */
[----:B------:R-:W2:Y:S01]  /*4af0*/  LDG.E.U8 R9, desc[UR26][R8.64] ;  /* 0x0000001a08097981 */ /* 0x000ea2000c1e1100 */
[----:B------:R-:W-:Y:S02]  /*4b00*/  IADD3 R32, P4, PT, R90, UR33, RZ ;  /* 0x000000215a207c10 */ /* 0x000fe4000ff9e0ff */
[----:B------:R-:W-:Y:S01]  /*4b10*/  IADD3 R34, P3, PT, R86, UR33, RZ ;  /* 0x0000002156227c10 */ /* 0x000fe2000ff7e0ff */
[----:B------:R-:W2:Y:S01]  /*4b20*/  LDG.E.U8 R10, desc[UR26][R28.64] ;  /* 0x0000001a1c0a7981 */ /* 0x000ea2000c1e1100 */
[----:B------:R-:W-:-:S02]  /*4b30*/  IADD3.X R31, PT, PT, R95, UR6, RZ, P2, !PT ;  /* 0x000000065f1f7c10 */ /* 0x000fc400097fe4ff */
[----:B------:R-:W-:Y:S02]  /*4b40*/  IADD3 R154, P2, PT, R82, UR33, RZ ;  /* 0x00000021529a7c10 */ /* 0x000fe4000ff5e0ff */
[----:B------:R-:W-:Y:S01]  /*4b50*/  IADD3.X R33, PT, PT, R91, UR6, RZ, P4, !PT ;  /* 0x000000065b217c10 */ /* 0x000fe2000a7fe4ff */
[----:B------:R-:W3:Y:S01]  /*4b60*/  LDG.E.U8 R8, desc[UR26][R26.64] ;  /* 0x0000001a1a087981 */ /* 0x000ee2000c1e1100 */
[----:B------:R-:W-:Y:S02]  /*4b70*/  IADD3.X R35, PT, PT, R87, UR6, RZ, P3, !PT ;  /* 0x0000000657237c10 */ /* 0x000fe40009ffe4ff */
[----:B------:R-:W-:Y:S01]  /*4b80*/  IADD3.X R155, PT, PT, R83, UR6, RZ, P2, !PT ;  /* 0x00000006539b7c10 */ /* 0x000fe200097fe4ff */
[----:B------:R0:W4:Y:S04]  /*4b90*/  LDG.E.U8 R12, desc[UR26][R30.64] ;  /* 0x0000001a1e0c7981 */ /* 0x000128000c1e1100 */
[----:B------:R0:W5:Y:S04]  /*4ba0*/  LDG.E.U8 R14, desc[UR26][R32.64] ;  /* 0x0000001a200e7981 */ /* 0x000168000c1e1100 */
[----:B------:R0:W5:Y:S04]  /*4bb0*/  LDG.E.U8 R16, desc[UR26][R34.64] ;  /* 0x0000001a22107981 */ /* 0x000168000c1e1100 */
[----:B------:R2:W5:Y:S01]  /*4bc0*/  LDG.E.U8 R154, desc[UR26][R154.64] ;  /* 0x0000001a9a9a7981 */ /* 0x000562000c1e1100 */
[----:B-1----:R-:W-:Y:S01]  /*4bd0*/  FMUL R18, R40, UR40 ;  /* 0x0000002828127c20 */ /* 0x002fe20008400000 */
[----:B0-----:R-:W-:Y:S01]  /*4be0*/  FMUL R23, R41, UR40 ;  /* 0x0000002829177c20 */ /* 0x001fe20008400000 */
[----:B------:R-:W-:Y:S01]  /*4bf0*/  FMUL R20, R42, UR40 ;  /* 0x000000282a147c20 */ /* 0x000fe20008400000 */
[----:B------:R-:W-:Y:S01]  /*4c00*/  FMUL R22, R43, UR40 ;  /* 0x000000282b167c20 */ /* 0x000fe20008400000 */
[----:B------:R-:W-:-:S03]  /*4c10*/  FMUL R25, R44, UR40 ;  /* 0x000000282c197c20 */ /* 0x000fc60008400000 */
        /* <DEDUP_REMOVED lines=40> */
[----:B------:R-:W-:-:S03]  /*4ea0*/  FMUL R80, R71, UR40 ;  /* 0x0000002847507c20 */ /* 0x000fc60008400000 */
[----:B------:R-:W-:-:S04]  /*4eb0*/  FMNMX3 R18, R20, R18, R23, !PT ;  /* 0x0000001214127276 */ /* 0x000fc80007800017 */
[----:B------:R-:W-:-:S05]  /*4ec0*/  FMNMX3 R80, R18, R80, R5, !PT ;  /* 0x0000005012507276 */ /* 0x000fca0007800005 */
[--C-:B------:R-:W-:Y:S01]  /*4ed0*/  FFMA R41, R41, UR40, -R80.reuse ;  /* 0x0000002829297c23 */ /* 0x100fe20008000850 */
[--C-:B------:R-:W-:Y:S01]  /*4ee0*/  FFMA R40, R40, UR40, -R80.reuse ;  /* 0x0000002828287c23 */ /* 0x100fe20008000850 */
[--C-:B------:R-:W-:Y:S02]  /*4ef0*/  FFMA R42, R42, UR40, -R80.reuse ;  /* 0x000000282a2a7c23 */ /* 0x100fe40008000850 */
[----:B------:R-:W-:Y:S01]  /*4f00*/  FMUL R23, R41, 1.4426950216293334961 ;  /* 0x3fb8aa3b29177820 */ /* 0x000fe20000400000 */
[----:B------:R-:W-:Y:S01]  /*4f10*/  FMUL R40, R40, 1.4426950216293334961 ;  /* 0x3fb8aa3b28287820 */ /* 0x000fe20000400000 */
[----:B------:R-:W-:Y:S01]  /*4f20*/  FMUL R18, R42, 1.4426950216293334961 ;  /* 0x3fb8aa3b2a127820 */ /* 0x000fe20000400000 */
[--C-:B------:R-:W-:Y:S02]  /*4f30*/  FFMA R43, R43, UR40, -R80.reuse ;  /* 0x000000282b2b7c23 */ /* 0x100fe40008000850 */
[----:B------:R-:W-:Y:S02]  /*4f40*/  MUFU.EX2 R136, R40 ;  /* 0x0000002800887308 */ /* 0x000fe40000000800 */
[----:B------:R-:W-:Y:S01]  /*4f50*/  FMUL R25, R43, 1.4426950216293334961 ;  /* 0x3fb8aa3b2b197820 */ /* 0x000fe20000400000 */
[----:B------:R-:W-:-:S05]  /*4f60*/  FFMA R44, R44, UR40, -R80 ;  /* 0x000000282c2c7c23 */ /* 0x000fca0008000850 */
[----:B------:R-:W0:Y:S01]  /*4f70*/  MUFU.EX2 R23, R23 ;  /* 0x0000001700177308 */ /* 0x000e220000000800 */
[----:B------:R-:W-:Y:S01]  /*4f80*/  FFMA R45, R45, UR40, -R80 ;  /* 0x000000282d2d7c23 */ /* 0x000fe20008000850 */
[----:B------:R-:W-:-:S06]  /*4f90*/  FMUL R44, R44, 1.4426950216293334961 ;  /* 0x3fb8aa3b2c2c7820 */ /* 0x000fcc0000400000 */
[----:B------:R-:W1:Y:S01]  /*4fa0*/  MUFU.EX2 R18, R18 ;  /* 0x0000001200127308 */ /* 0x000e620000000800 */
[----:B------:R-:W-:Y:S01]  /*4fb0*/  FMUL R20, R45, 1.4426950216293334961 ;  /* 0x3fb8aa3b2d147820 */ /* 0x000fe20000400000 */
[----:B------:R-:W-:-:S06]  /*4fc0*/  FFMA R46, R46, UR40, -R80 ;  /* 0x000000282e2e7c23 */ /* 0x000fcc0008000850 */
[----:B------:R-:W1:Y:S01]  /*4fd0*/  MUFU.EX2 R25, R25 ;  /* 0x0000001900197308 */ /* 0x000e620000000800 */
[----:B------:R-:W-:Y:S01]  /*4fe0*/  FMUL R22, R46, 1.4426950216293334961 ;  /* 0x3fb8aa3b2e167820 */ /* 0x000fe20000400000 */
[----:B------:R-:W-:Y:S01]  /*4ff0*/  FFMA R47, R47, UR40, -R80 ;  /* 0x000000282f2f7c23 */ /* 0x000fe20008000850 */
[----:B0-----:R-:W-:-:S05]  /*5000*/  FADD R31, R136, R23 ;  /* 0x00000017881f7221 */ /* 0x001fca0000000000 */
[----:B------:R-:W0:Y:S01]  /*5010*/  MUFU.EX2 R137, R44 ;  /* 0x0000002c00897308 */ /* 0x000e220000000800 */
[----:B------:R-:W-:Y:S01]  /*5020*/  FMUL R29, R47, 1.4426950216293334961 ;  /* 0x3fb8aa3b2f1d7820 */ /* 0x000fe20000400000 */
[----:B------:R-:W-:Y:S01]  /*5030*/  FFMA R48, R48, UR40, -R80 ;  /* 0x0000002830307c23 */ /* 0x000fe20008000850 */
[----:B-1----:R-:W-:-:S05]  /*5040*/  FADD R30, R18, R31 ;  /* 0x0000001f121e7221 */ /* 0x002fca0000000000 */
[----:B------:R-:W1:Y:S01]  /*5050*/  MUFU.EX2 R20, R20 ;  /* 0x0000001400147308 */ /* 0x000e620000000800 */
[----:B------:R-:W-:Y:S01]  /*5060*/  FFMA R49, R49, UR40, -R80 ;  /* 0x0000002831317c23 */ /* 0x000fe20008000850 */
[----:B------:R-:W-:Y:S01]  /*5070*/  FMUL R48, R48, 1.4426950216293334961 ;  /* 0x3fb8aa3b30307820 */ /* 0x000fe20000400000 */
[----:B------:R-:W-:-:S05]  /*5080*/  FADD R30, R25, R30 ;  /* 0x0000001e191e7221 */ /* 0x000fca0000000000 */
        /* <DEDUP_REMOVED lines=9> */
[----:B------:R-:W-:Y:S01]  /*5120*/  FMUL R33, R51, 1.4426950216293334961 ;  /* 0x3fb8aa3b33217820 */ /* 0x000fe20000400000 */
[----:B------:R-:W-:Y:S01]  /*5130*/  FFMA R52, R52, UR40, -R80 ;  /* 0x0000002834347c23 */ /* 0x000fe20008000850 */
[----:B------:R-:W-:-:S05]  /*5140*/  FADD R30, R22, R37 ;  /* 0x00000025161e7221 */ /* 0x000fca0000000000 */
[----:B------:R-:W1:Y:S01]  /*5150*/  MUFU.EX2 R27, R27 ;  /* 0x0000001b001b7308 */ /* 0x000e620000000800 */
[----:B------:R-:W-:Y:S01]  /*5160*/  FFMA R53, R53, UR40, -R80 ;  /* 0x0000002835357c23 */ /* 0x000fe20008000850 */
[----:B------:R-:W-:Y:S01]  /*5170*/  FMUL R52, R52, 1.4426950216293334961 ;  /* 0x3fb8aa3b34347820 */ /* 0x000fe20000400000 */
        /* <DEDUP_REMOVED lines=10> */
[----:B------:R-:W-:Y:S01]  /*5220*/  FMUL R35, R55, 1.4426950216293334961 ;  /* 0x3fb8aa3b37237820 */ /* 0x000fe20000400000 */
[----:B------:R-:W-:Y:S01]  /*5230*/  FFMA R56, R56, UR40, -R80 ;  /* 0x0000002838387c23 */ /* 0x000fe20008000850 */
[----:B0-----:R-:W-:-:S05]  /*5240*/  FADD R30, R26, R37 ;  /* 0x000000251a1e7221 */ /* 0x001fca0000000000 */
[----:B------:R-:W0:Y:S01]  /*5250*/  MUFU.EX2 R24, R24 ;  /* 0x0000001800187308 */ /* 0x000e220000000800 */
[----:B------:R-:W-:Y:S01]  /*5260*/  FFMA R57, R57, UR40, -R80 ;  /* 0x0000002839397c23 */ /* 0x000fe20008000850 */
[----:B------:R-:W-:Y:S01]  /*5270*/  FMUL R56, R56, 1.4426950216293334961 ;  /* 0x3fb8aa3b38387820 */ /* 0x000fe20000400000 */
        /* <DEDUP_REMOVED lines=14> */
[--C-:B------:R-:W-:Y:S01]  /*5360*/  FFMA R61, R61, UR40, -R80.reuse ;  /* 0x000000283d3d7c23 */ /* 0x100fe20008000850 */
[----:B------:R-:W-:Y:S01]  /*5370*/  FMUL R60, R60, 1.4426950216293334961 ;  /* 0x3fb8aa3b3c3c7820 */ /* 0x000fe20000400000 */
[--C-:B------:R-:W-:Y:S01]  /*5380*/  FFMA R62, R62, UR40, -R80.reuse ;  /* 0x000000283e3e7c23 */ /* 0x100fe20008000850 */
[----:B------:R-:W-:-:S04]  /*5390*/  FFMA R63, R63, UR40, -R80 ;  /* 0x000000283f3f7c23 */ /* 0x000fc80008000850 */
[----:B------:R-:W1:Y:S01]  /*53a0*/  MUFU.EX2 R39, R58 ;  /* 0x0000003a00277308 */ /* 0x000e620000000800 */
[----:B------:R-:W-:Y:S01]  /*53b0*/  FADD R37, R35, R30 ;  /* 0x0000001e23257221 */ /* 0x000fe20000000000 */
[----:B------:R-:W-:Y:S01]  /*53c0*/  FMUL R61, R61, 1.4426950216293334961 ;  /* 0x3fb8aa3b3d3d7820 */ /* 0x000fe20000400000 */
[----:B------:R-:W-:Y:S01]  /*53d0*/  FMUL R62, R62, 1.4426950216293334961 ;  /* 0x3fb8aa3b3e3e7820 */ /* 0x000fe20000400000 */
[----:B------:R-:W-:-:S04]  /*53e0*/  FMUL R63, R63, 1.4426950216293334961 ;  /* 0x3fb8aa3b3f3f7820 */ /* 0x000fc80000400000 */
[----:B------:R-:W1:Y:S01]  /*53f0*/  MUFU.EX2 R59, R59 ;  /* 0x0000003b003b7308 */ /* 0x000e620000000800 */
[----:B0-----:R-:W-:-:S07]  /*5400*/  FADD R30, R76, R37 ;  /* 0x000000254c1e7221 */ /* 0x001fce0000000000 */
[----:B------:R-:W0:Y:S01]  /*5410*/  MUFU.EX2 R77, R60 ;  /* 0x0000003c004d7308 */ /* 0x000e220000000800 */
[----:B-1----:R-:W-:-:S07]  /*5420*/  FADD R30, R31, R30 ;  /* 0x0000001e1f1e7221 */ /* 0x002fce0000000000 */
[----:B------:R-:W1:Y:S01]  /*5430*/  MUFU.EX2 R61, R61 ;  /* 0x0000003d003d7308 */ /* 0x000e620000000800 */
[----:B------:R-:W-:-:S07]  /*5440*/  FADD R30, R39, R30 ;  /* 0x0000001e271e7221 */ /* 0x000fce0000000000 */
[----:B------:R-:W-:Y:S08]  /*5450*/  MUFU.EX2 R41, R62 ;  /* 0x0000003e00297308 */ /* 0x000ff00000000800 */
[----:B------:R-:W1:Y:S01]  /*5460*/  MUFU.EX2 R78, R63 ;  /* 0x0000003f004e7308 */ /* 0x000e620000000800 */
[----:B------:R-:W-:Y:S01]  /*5470*/  FADD R30, R59, R30 ;  /* 0x0000001e3b1e7221 */ /* 0x000fe20000000000 */
[--C-:B------:R-:W-:Y:S01]  /*5480*/  FFMA R66, R66, UR40, -R80.reuse ;  /* 0x0000002842427c23 */ /* 0x100fe20008000850 */
[--C-:B------:R-:W-:Y:S01]  /*5490*/  FFMA R67, R67, UR40, -R80.reuse ;  /* 0x0000002843437c23 */ /* 0x100fe20008000850 */
[--C-:B------:R-:W-:Y:S01]  /*54a0*/  FFMA R64, R64, UR40, -R80.reuse ;  /* 0x0000002840407c23 */ /* 0x100fe20008000850 */
[--C-:B------:R-:W-:Y:S01]  /*54b0*/  FFMA R65, R65, UR40, -R80.reuse ;  /* 0x0000002841417c23 */ /* 0x100fe20008000850 */
[----:B------:R-:W-:Y:S01]  /*54c0*/  FFMA R70, R70, UR40, -R80 ;  /* 0x0000002846467c23 */ /* 0x000fe20008000850 */
[----:B0-----:R-:W-:Y:S01]  /*54d0*/  FADD R30, R77, R30 ;  /* 0x0000001e4d1e7221 */ /* 0x001fe20000000000 */
[----:B------:R-:W-:Y:S01]  /*54e0*/  FFMA R71, R71, UR40, -R80 ;  /* 0x0000002847477c23 */ /* 0x000fe20008000850 */
[----:B------:R-:W-:Y:S01]  /*54f0*/  FMUL R66, R66, 1.4426950216293334961 ;  /* 0x3fb8aa3b42427820 */ /* 0x000fe20000400000 */
[----:B------:R-:W-:Y:S01]  /*5500*/  FMUL R67, R67, 1.4426950216293334961 ;  /* 0x3fb8aa3b43437820 */ /* 0x000fe20000400000 */
[----:B--2---:R-:W-:Y:S01]  /*5510*/  FADD R155, -R80, R5 ;  /* 0x00000005509b7221 */ /* 0x004fe20000000100 */
[----:B------:R-:W-:Y:S01]  /*5520*/  STS.U8 [R2+UR12+0x4000], R7 ;  /* 0x0040000702007988 */ /* 0x000fe2000800000c */
[----:B------:R-:W-:Y:S01]  /*5530*/  F2FP.SATFINITE.E4M3.F32.PACK_AB_MERGE_C R18, R25, R18, RZ ;  /* 0x000000121912723e */ /* 0x000fe200048070ff */
[----:B------:R-:W-:-:S02]  /*5540*/  FMUL R64, R64, 1.4426950216293334961 ;  /* 0x3fb8aa3b40407820 */ /* 0x000fc40000400000 */
[----:B------:R-:W-:Y:S01]  /*5550*/  STS.U8 [R2+UR12+0x4100], R9 ;  /* 0x0041000902007988 */ /* 0x000fe2000800000c */
[----:B------:R-:W-:Y:S01]  /*5560*/  F2FP.SATFINITE.E4M3.F32.PACK_AB_MERGE_C R22, R29, R22, RZ ;  /* 0x000000161d16723e */ /* 0x000fe200048070ff */
[----:B------:R-:W-:Y:S02]  /*5570*/  FMUL R65, R65, 1.4426950216293334961 ;  /* 0x3fb8aa3b41417820 */ /* 0x000fe40000400000 */
[----:B---3--:R-:W-:Y:S01]  /*5580*/  STS.U8 [R2+UR12+0x4200], R11 ;  /* 0x0042000b02007988 */ /* 0x008fe2000800000c */
[----:B------:R-:W-:Y:S01]  /*5590*/  F2FP.SATFINITE.E4M3.F32.PACK_AB_MERGE_C R26, R33, R26, RZ ;  /* 0x0000001a211a723e */ /* 0x000fe200048070ff */
[----:B------:R-:W-:Y:S02]  /*55a0*/  FMUL R70, R70, 1.4426950216293334961 ;  /* 0x3fb8aa3b46467820 */ /* 0x000fe40000400000 */
[----:B----4-:R-:W-:Y:S01]  /*55b0*/  STS.U8 [R2+UR12+0x4300], R13 ;  /* 0x0043000d02007988 */ /* 0x010fe2000800000c */
[----:B------:R-:W-:Y:S01]  /*55c0*/  F2FP.SATFINITE.E4M3.F32.PACK_AB_MERGE_C R28, R35, R28, RZ ;  /* 0x0000001c231c723e */ /* 0x000fe200048070ff */
[----:B-1----:R-:W-:-:S02]  /*55d0*/  FADD R30, R61, R30 ;  /* 0x0000001e3d1e7221 */ /* 0x002fc40000000000 */
[----:B-----5:R-:W-:Y:S01]  /*55e0*/  STS.U8 [R2+UR12+0x4400], R15 ;  /* 0x0044000f02007988 */ /* 0x020fe2000800000c */
[----:B------:R-:W-:Y:S01]  /*55f0*/  F2FP.SATFINITE.E4M3.F32.PACK_AB_MERGE_C R25, R59, R39, RZ ;  /* 0x000000273b19723e */ /* 0x000fe200048070ff */
[----:B------:R-:W-:Y:S02]  /*5600*/  FMUL R71, R71, 1.4426950216293334961 ;  /* 0x3fb8aa3b47477820 */ /* 0x000fe40000400000 */
[----:B------:R-:W-:Y:S01]  /*5610*/  STS.U8 [R2+UR12+0x4500], R17 ;  /* 0x0045001102007988 */ /* 0x000fe2000800000c */
[----:B------:R-:W-:-:S03]  /*5620*/  FFMA R69, R69, UR40, -R80 ;  /* 0x0000002845457c23 */ /* 0x000fc60008000850 */
[----:B------:R-:W-:Y:S01]  /*5630*/  STS.U8 [R2+UR12+0x4600], R19 ;  /* 0x0046001302007988 */ /* 0x000fe2000800000c */
[----:B------:R-:W-:Y:S03]  /*5640*/  MUFU.EX2 R134, R66 ;  /* 0x0000004200867308 */ /* 0x000fe60000000800 */
[----:B------:R-:W-:Y:S01]  /*5650*/  STS.U8 [R2+UR12+0x4700], R21 ;  /* 0x0047001502007988 */ /* 0x000fe2000800000c */
[----:B------:R-:W-:-:S03]  /*5660*/  FMUL R156, R155, 1.4426950216293334961 ;  /* 0x3fb8aa3b9b9c7820 */ /* 0x000fc60000400000 */
[----:B------:R0:W-:Y:S01]  /*5670*/  STS.U8 [R73+UR12+0x4080], R4 ;  /* 0x0040800449007988 */ /* 0x0001e2000800000c */
[----:B------:R-:W1:Y:S01]  /*5680*/  MUFU.EX2 R135, R67 ;  /* 0x0000004300877308 */ /* 0x000e620000000800 */
[----:B------:R-:W-:Y:S01]  /*5690*/  FFMA R155, R68, UR40, -R80 ;  /* 0x00000028449b7c23 */ /* 0x000fe20008000850 */
[----:B------:R-:W-:Y:S01]  /*56a0*/  F2FP.SATFINITE.E4M3.F32.PACK_AB_MERGE_C R137, R20, R137, R22 ;  /* 0x000000891489723e */ /* 0x000fe20004807016 */
[----:B------:R-:W-:Y:S01]  /*56b0*/  FMUL R69, R69, 1.4426950216293334961 ;  /* 0x3fb8aa3b45457820 */ /* 0x000fe20000400000 */
[----:B------:R-:W-:Y:S02]  /*56c0*/  F2FP.SATFINITE.E4M3.F32.PACK_AB_MERGE_C R136, R23, R136, R18 ;  /* 0x000000881788723e */ /* 0x000fe40004807012 */
[----:B0-----:R-:W-:Y:S02]  /*56d0*/  F2FP.SATFINITE.E4M3.F32.PACK_AB_MERGE_C R4, R78, R41, RZ ;  /* 0x000000294e04723e */ /* 0x001fe400048070ff */
[----:B------:R-:W0:Y:S01]  /*56e0*/  MUFU.EX2 R79, R64 ;  /* 0x00000040004f7308 */ /* 0x000e220000000800 */
[----:B------:R-:W-:Y:S01]  /*56f0*/  F2FP.SATFINITE.E4M3.F32.PACK_AB_MERGE_C R138, R27, R138, R26 ;  /* 0x0000008a1b8a723e */ /* 0x000fe2000480701a */
[----:B------:R-:W-:Y:S01]  /*5700*/  STS.U8 [R73+UR12+0x4180], R6 ;  /* 0x0041800649007988 */ /* 0x000fe2000800000c */
[----:B------:R-:W-:Y:S01]  /*5710*/  F2FP.SATFINITE.E4M3.F32.PACK_AB_MERGE_C R139, R24, R139, R28 ;  /* 0x0000008b188b723e */ /* 0x000fe2000480701c */
[----:B------:R-:W-:Y:S01]  /*5720*/  FADD R153, R41, R30 ;  /* 0x0000001e29997221 */ /* 0x000fe20000000000 */
[----:B------:R-:W-:Y:S01]  /*5730*/  F2FP.SATFINITE.E4M3.F32.PACK_AB_MERGE_C R77, R61, R77, R4 ;  /* 0x0000004d3d4d723e */ /* 0x000fe20004807004 */
[----:B------:R-:W-:Y:S01]  /*5740*/  STS.U8 [R73+UR12+0x4280], R8 ;  /* 0x0042800849007988 */ /* 0x000fe2000800000c */
[----:B------:R-:W-:Y:S01]  /*5750*/  F2FP.SATFINITE.E4M3.F32.PACK_AB_MERGE_C R76, R31, R76, R25 ;  /* 0x0000004c1f4c723e */ /* 0x000fe20004807019 */
[----:B------:R2:W3:Y:S01]  /*5760*/  MUFU.EX2 R152, R65 ;  /* 0x0000004100987308 */ /* 0x0004e20000000800 */
[----:B------:R-:W-:Y:S01]  /*5770*/  FMUL R155, R155, 1.4426950216293334961 ;  /* 0x3fb8aa3b9b9b7820 */ /* 0x000fe20000400000 */
[----:B------:R-:W-:Y:S04]  /*5780*/  STS.U8 [R73+UR12+0x4380], R10 ;  /* 0x0043800a49007988 */ /* 0x000fe8000800000c */
[----:B------:R-:W-:Y:S02]  /*5790*/  STS.U8 [R73+UR12+0x4480], R12 ;  /* 0x0044800c49007988 */ /* 0x000fe4000800000c */
[----:B------:R-:W-:Y:S02]  /*57a0*/  MUFU.EX2 R70, R70 ;  /* 0x0000004600467308 */ /* 0x000fe40000000800 */
[----:B------:R-:W-:Y:S04]  /*57b0*/  STS.U8 [R73+UR12+0x4580], R14 ;  /* 0x0045800e49007988 */ /* 0x000fe8000800000c */
[----:B------:R2:W-:Y:S02]  /*57c0*/  STS.U8 [R73+UR12+0x4680], R16 ;  /* 0x0046801049007988 */ /* 0x0005e4000800000c */
[----:B------:R-:W4:Y:S02]  /*57d0*/  MUFU.EX2 R71, R71 ;  /* 0x0000004700477308 */ /* 0x000f240000000800 */
[----:B------:R-:W-:Y:S01]  /*57e0*/  STS.U8 [R73+UR12+0x4780], R154 ;  /* 0x0047809a49007988 */ /* 0x000fe2000800000c */
[----:B--2---:R-:W2:Y:S03]  /*57f0*/  LDTM.x64 R4, tmem[UR14] ;  /* 0x0000000e000479ee */ /* 0x004ea60008340000 */
[----:B------:R5:W-:Y:S02]  /*5800*/  STS.128 [R74+UR12+0x2000], R136 ;  /* 0x002000884a007988 */ /* 0x000be40008000c0c */
[----:B------:R-:W-:Y:S01]  /*5810*/  MUFU.EX2 R69, R69 ;  /* 0x0000004500457308 */ /* 0x000fe20000000800 */
[----:B------:R-:W-:-:S07]  /*5820*/  FADD R78, R78, R153 ;  /* 0x000000994e4e7221 */ /* 0x000fce0000000000 */
[----:B------:R-:W2:Y:S08]  /*5830*/  MUFU.EX2 R68, R156 ;  /* 0x0000009c00447308 */ /* 0x000eb00000000800 */
[----:B-----5:R-:W5:Y:S01]  /*5840*/  MUFU.EX2 R136, R155 ;  /* 0x0000009b00887308 */ /* 0x020f620000000800 */
[----:B-1----:R-:W-:Y:S01]  /*5850*/  F2FP.SATFINITE.E4M3.F32.PACK_AB_MERGE_C R138, R135, R134, RZ ;  /* 0x00000086878a723e */ /* 0x002fe200048070ff */
[----:B0-----:R-:W-:-:S03]  /*5860*/  FADD R137, R79, R78 ;  /* 0x0000004e4f897221 */ /* 0x001fc60000000000 */
[----:B---3--:R-:W-:Y:S02]  /*5870*/  F2FP.SATFINITE.E4M3.F32.PACK_AB_MERGE_C R78, R152, R79, R138 ;  /* 0x0000004f984e723e */ /* 0x008fe4000480708a */
[----:B----4-:R-:W-:Y:S01]  /*5880*/  F2FP.SATFINITE.E4M3.F32.PACK_AB_MERGE_C R79, R71, R70, RZ ;  /* 0x00000046474f723e */ /* 0x010fe200048070ff */
[C---:B--2---:R-:W-:Y:S01]  /*5890*/  FMUL R4, R68.reuse, R4 ;  /* 0x0000000444047220 */ /* 0x044fe20000400000 */
[C---:B------:R-:W-:Y:S01]  /*58a0*/  FMUL R5, R68.reuse, R5 ;  /* 0x0000000544057220 */ /* 0x040fe20000400000 */
[C---:B------:R-:W-:Y:S01]  /*58b0*/  FMUL R6, R68.reuse, R6 ;  /* 0x0000000644067220 */ /* 0x040fe20000400000 */
[C---:B------:R-:W-:Y:S01]  /*58c0*/  FMUL R7, R68.reuse, R7 ;  /* 0x0000000744077220 */ /* 0x040fe20000400000 */
[C---:B------:R-:W-:Y:S01]  /*58d0*/  FMUL R8, R68.reuse, R8 ;  /* 0x0000000844087220 */ /* 0x040fe20000400000 */
[C---:B------:R-:W-:Y:S01]  /*58e0*/  FMUL R9, R68.reuse, R9 ;  /* 0x0000000944097220 */ /* 0x040fe20000400000 */
[----:B-----5:R-:W-:Y:S01]  /*58f0*/  F2FP.SATFINITE.E4M3.F32.PACK_AB_MERGE_C R79, R69, R136, R79 ;  /* 0x00000088454f723e */ /* 0x020fe2000480704f */
        /* <DEDUP_REMOVED lines=57> */
[----:B------:R-:W-:Y:S01]  /*5c90*/  FMUL R67, R68, R67 ;  /* 0x0000004344437220 */ /* 0x000fe20000400000 */
[----:B------:R0:W-:Y:S01]  /*5ca0*/  STS.128 [R75+UR12+0x2000], R76 ;  /* 0x0020004c4b007988 */ /* 0x0001e20008000c0c */
[----:B------:R-:W-:-:S02]  /*5cb0*/  NOP ;  /* 0x0000000000007918 */ /* 0x000fc40000000000 */
[----:B------:R0:W-:Y:S01]  /*5cc0*/  STTM.x64 tmem[UR14], R4 ;  /* 0x00000004000079ed */ /* 0x0001e2000834000e */
[----:B------:R-:W1:Y:S02]  /*5cd0*/  FENCE.VIEW.ASYNC.T ;  /* 0x00000000000073c6 */ /* 0x000e640000000200 */
[----:B-1----:R-:W-:Y:S01]  /*5ce0*/  BAR.SYNC.DEFER_BLOCKING 0x0 ;  /* 0x0000000000007b1d */ /* 0x002fe20000010000 */
[----:B------:R-:W-:-:S05]  /*5cf0*/  FADD R137, R152, R137 ;  /* 0x0000008998897221 */ /* 0x000fca0000000000 */
[----:B------:R1:W-:Y:S06]  /*5d00*/  MEMBAR.ALL.CTA ;  /* 0x0000000000007992 */ /* 0x0003ec0000008000 */
[----:B-1----:R-:W1:Y:S01]  /*5d10*/  FENCE.VIEW.ASYNC.S ;  /* 0x00000000000073c6 */ /* 0x002e620000000000 */
[----:B------:R-:W-:-:S04]  /*5d20*/  FADD R134, R134, R137 ;  /* 0x0000008986867221 */ /* 0x000fc80000000000 */
[----:B------:R-:W-:-:S04]  /*5d30*/  FADD R135, R135, R134 ;  /* 0x0000008687877221 */ /* 0x000fc80000000000 */
[----:B------:R-:W-:-:S04]  /*5d40*/  FADD R136, R136, R135 ;  /* 0x0000008788887221 */ /* 0x000fc80000000000 */
[----:B------:R-:W-:Y:S01]  /*5d50*/  FADD R69, R69, R136 ;  /* 0x0000008845457221 */ /* 0x000fe20000000000 */
[----:B------:R-:W-:-:S03]  /*5d60*/  ULEA UR16, UR31, UR12, 0x3 ;  /* 0x0000000c1f107291 */ /* 0x000fc6000f8e18ff */
[----:B------:R-:W-:Y:S01]  /*5d70*/  FADD R70, R70, R69 ;  /* 0x0000004546467221 */ /* 0x000fe20000000000 */
[----:B------:R-:W-:-:S03]  /*5d80*/  UIADD3 UR16, UPT, UPT, UR16, 0x4800, URZ ;  /* 0x0000480010107890 */ /* 0x000fc6000fffe0ff */
[----:B------:R-:W-:Y:S01]  /*5d90*/  FADD R71, R71, R70 ;  /* 0x0000004647477221 */ /* 0x000fe20000000000 */
[----:B------:R-:W-:Y:S01]  /*5da0*/  UMOV UR6, UR7 ;  /* 0x0000000700067c82 */ /* 0x000fe20008000000 */
[----:B-1----:R-:W-:Y:S06]  /*5db0*/  BAR.SYNC.DEFER_BLOCKING 0x0 ;  /* 0x0000000000007b1d */ /* 0x002fec0000010000 */
[----:B------:R-:W-:Y:S05]  /*5dc0*/  BRA.U UP1, `(.L_x_15) ;  /* 0x0000000101307547 */ /* 0x000fea000b800000 */
[----:B------:R-:W-:Y:S01]  /*5dd0*/  UMOV UR10, UR16 ;  /* 0x00000010000a7c82 */ /* 0x000fe20008000000 */
[----:B------:R-:W-:Y:S01]  /*5de0*/  UMOV UR11, URZ ;  /* 0x000000ff000b7c82 */ /* 0x000fe20008000000 */
[----:B------:R-:W-:Y:S01]  /*5df0*/  UMOV UR22, UR35 ;  /* 0x0000002300167c82 */ /* 0x000fe20008000000 */
[----:B------:R-:W-:Y:S01]  /*5e00*/  UMOV UR23, 0xc0004010 ;  /* 0xc000401000177882 */ /* 0x000fe20000000000 */
[----:B------:R-:W-:Y:S01]  /*5e10*/  UMOV UR20, UR17 ;  /* 0x0000001100147c82 */ /* 0x000fe20008000000 */
[----:B------:R-:W-:Y:S01]  /*5e20*/  UMOV UR21, 0xc0004010 ;  /* 0xc000401000157882 */ /* 0x000fe20000000000 */
[----:B------:R-:W-:Y:S01]  /*5e30*/  UMOV UR24, 0x0 ;  /* 0x0000000000187882 */ /* 0x000fe20000000000 */
[----:B------:R-:W-:Y:S01]  /*5e40*/  UMOV UR25, 0x8100010 ;  /* 0x0810001000197882 */ /* 0x000fe20000000000 */
[----:B------:R-:W-:Y:S01]  /*5e50*/  UMOV UR7, UR10 ;  /* 0x0000000a00077c82 */ /* 0x000fe20008000000 */
[----:B------:R1:W-:Y:S01]  /*5e60*/  UTCQMMA gdesc[UR22], gdesc[UR20], tmem[UR30], tmem[UR24], idesc[UR25], UPT ;  /* 0x00ff1814160075ea */ /* 0x0003e2000b80031e */
[----:B------:R1:W-:Y:S01]  /*5e70*/  UTCBAR [UR7], URZ ;  /* 0x000000ff070073e9 */ /* 0x0003e200080000ff */
[----:B------:R-:W-:-:S02]  /*5e80*/  NOP ;  /* 0x0000000000007918 */ /* 0x000fc40000000000 */
.L_x_15:
[----:B------:R-:W-:Y:S01]  /*5e90*/  UIADD3 UR31, UPT, UPT, UR31, 0x1, URZ ;  /* 0x000000011f1f7890 */ /* 0x000fe2000fffe0ff */
[----:B------:R-:W-:Y:S01]  /*5ea0*/  FFMA R81, R68, R81, R71 ;  /* 0x0000005144517223 */ /* 0x000fe20000000047 */
[----:B------:R-:W-:Y:S01]  /*5eb0*/  UIADD3 UR8, UPT, UPT, UR8, 0x20, URZ ;  /* 0x0000002008087890 */ /* 0x000fe2000fffe0ff */
[----:B0-----:R-:W-:Y:S01]  /*5ec0*/  MOV R4, UR6 ;  /* 0x0000000600047c02 */ /* 0x001fe20008000f00 */
[----:B------:R-:W-:Y:S01]  /*5ed0*/  UISETP.GT.AND UP2, UPT, UR31, 0x1, UPT ;  /* 0x000000011f00788c */ /* 0x000fe2000bf44270 */
[----:B------:R-:W-:Y:S01]  /*5ee0*/  MOV R5, R80 ;  /* 0x0000005000057202 */ /* 0x000fe20000000f00 */
[----:B------:R-:W-:Y:S02]  /*5ef0*/  UIADD3 UR33, UPT, UPT, UR28, UR33, URZ ;  /* 0x000000211c217290 */ /* 0x000fe4000fffe0ff */
[----:B-1----:R-:W-:Y:S02]  /*5f00*/  USEL UR7, URZ, 0x1, !UP2 ;  /* 0x00000001ff077887 */ /* 0x002fe4000d000000 */
[----:B------:R-:W-:-:S02]  /*5f10*/  USEL UR31, UR31, URZ, !UP2 ;  /* 0x000000ff1f1f7287 */ /* 0x000fc4000d000000 */
[----:B------:R-:W-:Y:S02]  /*5f20*/  UISETP.GE.AND UP2, UPT, UR8, UR9, UPT ;  /* 0x000000090800728c */ /* 0x000fe4000bf46270 */
[----:B------:R-:W-:Y:S02]  /*5f30*/  UIADD3 UR32, UPT, UPT, UR29, UR32, URZ ;  /* 0x000000201d207290 */ /* 0x000fe4000fffe0ff */
[----:B------:R-:W-:-:S05]  /*5f40*/  ULOP3.LUT UR7, UR6, UR7, URZ, 0x3c, !UPT ;  /* 0x0000000706077292 */ /* 0x000fca000f8e3cff */
[----:B------:R-:W-:Y:S07]  /*5f50*/  BRA.U !UP2, `(.L_x_16) ;  /* 0xffffffe10ac87547 */ /* 0x000fee000b83ffff */
.L_x_11:
[----:B------:R-:W1:Y:S01]  /*5f60*/  LDCU UR4, c[0x0][0x3f0] ;  /* 0x00007e00ff0477ac */ /* 0x000e620008000800 */
[C---:B------:R-:W-:Y:S01]  /*5f70*/  FSETP.GEU.AND P4, PT, R81.reuse, 1.175494350822287508e-38, PT ;  /* 0x008000005100780b */ /* 0x040fe20003f8e000 */
[C---:B------:R-:W-:Y:S01]  /*5f80*/  FMUL R2, R81.reuse, 8388608 ;  /* 0x4b00000051027820 */ /* 0x040fe20000400000 */
[----:B------:R-:W-:Y:S01]  /*5f90*/  FSETP.GT.AND P3, PT, |R81|, 8.50705917302346158658e+37, PT ;  /* 0x7e8000005100780b */ /* 0x000fe20003f64200 */
[----:B-1----:R-:W-:-:S09]  /*5fa0*/  UISETP.GE.AND UP0, UPT, UR4, 0x1, UPT ;  /* 0x000000010400788c */ /* 0x002fd2000bf06270 */
[----:B------:R-:W-:Y:S05]  /*5fb0*/  BRA.U !UP0, `(.L_x_17) ;  /* 0x0000000108107547 */ /* 0x000fea000b800000 */
[----:B------:R-:W-:-:S06]  /*5fc0*/  USHF.L.U32 UR6, UR6, 0x1f, URZ ;  /* 0x0000001f06067899 */ /* 0x000fcc00080006ff */
[----:B------:R-:W-:-:S04]  /*5fd0*/  MOV R3, UR6 ;  /* 0x0000000600037c02 */ /* 0x000fc80008000f00 */
[----:B------:R-:W1:Y:S02]  /*5fe0*/  SYNCS.PHASECHK.TRANS64.TRYWAIT P2, [UR16], R3 ;  /* 0x00000003ff0075a7 */ /* 0x000e640008041110 */
[----:B-1----:R-:W-:Y:S05]  /*5ff0*/  @!P2 BRA `(.L_x_18) ;  /* 0x0000002800a4a947 */ /* 0x002fea0003800000 */
.L_x_17:
[----:B------:R-:W-:Y:S01]  /*6000*/  BAR.SYNC.DEFER_BLOCKING 0x0 ;  /* 0x0000000000007b1d */ /* 0x000fe20000010000 */
[C---:B------:R-:W-:Y:S01]  /*6010*/  FSETP.GEU.AND P2, PT, |R81|.reuse, 1.175494350822287508e-38, PT ;  /* 0x008000005100780b */ /* 0x040fe20003f4e200 */
[----:B0-----:R-:W-:Y:S01]  /*6020*/  HFMA2 R71, -RZ, RZ, 1.443359375, -0.2030029296875 ;  /* 0x3dc6b27fff477431 */ /* 0x001fe200000001ff */
[----:B------:R-:W-:Y:S01]  /*6030*/  FSEL R2, R2, R81, !P4 ;  /* 0x0000005102027208 */ /* 0x000fe20006000000 */
[----:B------:R-:W-:Y:S02]  /*6040*/  @P3 FMUL R81, R81, 0.25 ;  /* 0x3e80000051513820 */ /* 0x000fe40000400000 */
[----:B------:R-:W0:Y:S01]  /*6050*/  LDCU.64 UR4, c[0x0][0x3e0] ;  /* 0x00007c00ff0477ac */ /* 0x000e220008000a00 */
[----:B------:R-:W-:Y:S01]  /*6060*/  IADD3 R3, PT, PT, R2, -0x3f3504f3, RZ ;  /* 0xc0cafb0d02037810 */ /* 0x000fe20007ffe0ff */
[----:B------:R-:W1:Y:S01]  /*6070*/  LDC.64 R116, c[0x0][0x398] ;  /* 0x0000e600ff747b82 */ /* 0x000e620000000a00 */
[----:B------:R-:W3:Y:S02]  /*6080*/  LDCU.64 UR6, c[0x0][0x3e0] ;  /* 0x00007c00ff0677ac */ /* 0x000ee40008000a00 */
[----:B------:R-:W-:-:S02]  /*6090*/  LOP3.LUT R69, R3, 0xff800000, RZ, 0xc0, !PT ;  /* 0xff80000003457812 */ /* 0x000fc400078ec0ff */
[----:B------:R-:W-:Y:S01]  /*60a0*/  FSEL R3, RZ, -23, P4 ;  /* 0xc1b80000ff037808 */ /* 0x000fe20002000000 */
[----:B------:R-:W-:Y:S01]  /*60b0*/  @!P2 FMUL R81, R81, 16777216 ;  /* 0x4b8000005151a820 */ /* 0x000fe20000400000 */
[----:B------:R-:W-:Y:S01]  /*60c0*/  I2FP.F32.S32 R70, R69 ;  /* 0x0000004500467245 */ /* 0x000fe20000201400 */
[----:B------:R-:W-:Y:S01]  /*60d0*/  IMAD.IADD R68, R2, 0x1, -R69 ;  /* 0x0000000102447824 */ /* 0x000fe200078e0a45 */
[----:B------:R-:W4:Y:S01]  /*60e0*/  LDC R140, c[0x0][0x3e8] ;  /* 0x0000fa00ff8c7b82 */ /* 0x000f220000000800 */
[----:B------:R-:W5:Y:S01]  /*60f0*/  MUFU.RCP R69, R81 ;  /* 0x0000005100457308 */ /* 0x000f620000001000 */
[----:B------:R-:W2:Y:S01]  /*6100*/  LDCU UR8, c[0x0][0x3e8] ;  /* 0x00007d00ff0877ac */ /* 0x000ea20008000800 */
[----:B------:R-:W-:Y:S01]  /*6110*/  FADD R68, R68, -1 ;  /* 0xbf80000044447421 */ /* 0x000fe20000000000 */
[----:B------:R-:W-:Y:S01]  /*6120*/  FFMA.FTZ R3, R70, 1.1920928955078125e-07, R3 ;  /* 0x3400000046037823 */ /* 0x000fe20000010003 */
[----:B0-----:R-:W-:Y:S01]  /*6130*/  UIMAD UR4, UR13, UR4, URZ ;  /* 0x000000040d0472a4 */ /* 0x001fe2000f8e02ff */
[----:B------:R-:W0:Y:S02]  /*6140*/  @!P1 SYNCS.CCTL.IV [UR12+0x4800] ;  /* 0x00480000ff0099b1 */ /* 0x000e24000800000c */
[----:B0-----:R-:W-:Y:S01]  /*6150*/  BAR.SYNC.DEFER_BLOCKING 0x0 ;  /* 0x0000000000007b1d */ /* 0x001fe20000010000 */
[----:B---3--:R-:W-:-:S05]  /*6160*/  UIMAD UR6, UR13, UR6, URZ ;  /* 0x000000060d0672a4 */ /* 0x008fca000f8e02ff */
[----:B--2---:R-:W0:Y:S01]  /*6170*/  LDTM.x64 R4, tmem[UR14] ;  /* 0x0000000e000479ee */ /* 0x004e220008340000 */
[C---:B----4-:R-:W-:Y:S02]  /*6180*/  IMAD R70, R140.reuse, 0x22, RZ ;  /* 0x000000228c467824 */ /* 0x050fe400078e02ff */
[C---:B------:R-:W-:Y:S02]  /*6190*/  IMAD R76, R140.reuse, 0x25, RZ ;  /* 0x000000258c4c7824 */ /* 0x040fe400078e02ff */
[C---:B------:R-:W-:Y:S02]  /*61a0*/  IMAD R72, R140.reuse, 0x23, RZ ;  /* 0x000000238c487824 */ /* 0x040fe400078e02ff */
[C---:B------:R-:W-:Y:S02]  /*61b0*/  IMAD R74, R140.reuse, 0x24, RZ ;  /* 0x000000248c4a7824 */ /* 0x040fe400078e02ff */
[C---:B------:R-:W-:Y:S01]  /*61c0*/  IMAD R78, R140.reuse, 0x26, RZ ;  /* 0x000000268c4e7824 */ /* 0x040fe200078e02ff */
[----:B------:R-:W2:Y:S01]  /*61d0*/  @!P1 SYNCS.CCTL.IV [UR12+0x4808] ;  /* 0x00480800ff0099b1 */ /* 0x000ea2000800000c */
[----:B------:R-:W-:Y:S01]  /*61e0*/  NOP ;  /* 0x0000000000007918 */ /* 0x000fe20000000000 */
[----:B------:R-:W-:-:S02]  /*61f0*/  IMAD R82, R140, 0x28, RZ ;  /* 0x000000288c527824 */ /* 0x000fc400078e02ff */
[C---:B------:R-:W-:Y:S02]  /*6200*/  IMAD R88, R140.reuse, 0x2b, RZ ;  /* 0x0000002b8c587824 */ /* 0x040fe400078e02ff */
[----:B------:R-:W-:Y:S02]  /*6210*/  IMAD R84, R140, 0x29, RZ ;  /* 0x000000298c547824 */ /* 0x000fe400078e02ff */
[----:B0-----:R-:W-:Y:S01]  /*6220*/  @P3 FMUL R4, R4, 0.25 ;  /* 0x3e80000004043820 */ /* 0x001fe20000400000 */
[----:B------:R-:W-:Y:S01]  /*6230*/  @P3 FMUL R5, R5, 0.25 ;  /* 0x3e80000005053820 */ /* 0x000fe20000400000 */
[----:B------:R-:W-:Y:S01]  /*6240*/  @P3 FMUL R12, R12, 0.25 ;  /* 0x3e8000000c0c3820 */ /* 0x000fe20000400000 */
[----:B------:R-:W-:Y:S01]  /*6250*/  @P3 FMUL R13, R13, 0.25 ;  /* 0x3e8000000d0d3820 */ /* 0x000fe20000400000 */
[----:B------:R-:W-:Y:S01]  /*6260*/  @!P2 FMUL R4, R4, 16777216 ;  /* 0x4b8000000404a820 */ /* 0x000fe20000400000 */
[----:B------:R-:W-:Y:S01]  /*6270*/  @!P2 FMUL R5, R5, 16777216 ;  /* 0x4b8000000505a820 */ /* 0x000fe20000400000 */
[----:B------:R-:W-:Y:S01]  /*6280*/  @!P2 FMUL R12, R12, 16777216 ;  /* 0x4b8000000c0ca820 */ /* 0x000fe20000400000 */
[----:B------:R-:W-:Y:S01]  /*6290*/  @!P2 FMUL R13, R13, 16777216 ;  /* 0x4b8000000d0da820 */ /* 0x000fe20000400000 */
[C---:B-----5:R-:W-:Y:S01]  /*62a0*/  FMUL R4, R69.reuse, R4 ;  /* 0x0000000445047220 */ /* 0x060fe20000400000 */
[C---:B------:R-:W-:Y:S01]  /*62b0*/  FMUL R5, R69.reuse, R5 ;  /* 0x0000000545057220 */ /* 0x040fe20000400000 */
[C---:B------:R-:W-:Y:S01]  /*62c0*/  FMUL R119, R69.reuse, R12 ;  /* 0x0000000c45777220 */ /* 0x040fe20000400000 */
[----:B------:R-:W-:Y:S01]  /*62d0*/  FMUL R12, R69, R13 ;  /* 0x0000000d450c7220 */ /* 0x000fe20000400000 */
[----:B------:R-:W-:Y:S01]  /*62e0*/  @P3 FMUL R8, R8, 0.25 ;  /* 0x3e80000008083820 */ /* 0x000fe20000400000 */
[----:B------:R-:W-:Y:S01]  /*62f0*/  @P3 FMUL R9, R9, 0.25 ;  /* 0x3e80000009093820 */ /* 0x000fe20000400000 */
[----:B------:R-:W-:Y:S01]  /*6300*/  F2FP.SATFINITE.E4M3.F32.PACK_AB_MERGE_C R13, R5, R4, RZ ;  /* 0x00000004050d723e */ /* 0x000fe200048070ff */
[----:B------:R-:W-:Y:S01]  /*6310*/  FFMA.FTZ R5, R68, R71, -0.16845393180847167969 ;  /* 0xbe2c7f3044057423 */ /* 0x000fe20000010047 */
[----:B------:R-:W-:Y:S01]  /*6320*/  @P3 FMUL R16, R16, 0.25 ;  /* 0x3e80000010103820 */ /* 0x000fe20000400000 */
[----:B------:R-:W-:Y:S01]  /*6330*/  @P3 FMUL R17, R17, 0.25 ;  /* 0x3e80000011113820 */ /* 0x000fe20000400000 */
[----:B------:R-:W-:Y:S01]  /*6340*/  @!P2 FMUL R8, R8, 16777216 ;  /* 0x4b8000000808a820 */ /* 0x000fe20000400000 */
[----:B------:R-:W-:Y:S01]  /*6350*/  FFMA.FTZ R5, R68, R5, 0.1716887056827545166 ;  /* 0x3e2fcf2a44057423 */ /* 0x000fe20000010005 */
[----:B------:R-:W-:Y:S01]  /*6360*/  @!P2 FMUL R9, R9, 16777216 ;  /* 0x4b8000000909a820 */ /* 0x000fe20000400000 */
[----:B------:R-:W-:Y:S01]  /*6370*/  @P3 FMUL R6, R6, 0.25 ;  /* 0x3e80000006063820 */ /* 0x000fe20000400000 */
[----:B------:R-:W-:Y:S01]  /*6380*/  @P3 FMUL R7, R7, 0.25 ;  /* 0x3e80000007073820 */ /* 0x000fe20000400000 */
[----:B------:R-:W-:Y:S01]  /*6390*/  FFMA.FTZ R5, R68, R5, -0.17900948226451873779 ;  /* 0xbe374e4344057423 */ /* 0x000fe20000010005 */
[----:B------:R-:W-:Y:S01]  /*63a0*/  @P3 FMUL R10, R10, 0.25 ;  /* 0x3e8000000a0a3820 */ /* 0x000fe20000400000 */
[----:B------:R-:W-:Y:S01]  /*63b0*/  @P3 FMUL R11, R11, 0.25 ;  /* 0x3e8000000b0b3820 */ /* 0x000fe20000400000 */
[----:B------:R-:W-:Y:S01]  /*63c0*/  @P3 FMUL R14, R14, 0.25 ;  /* 0x3e8000000e0e3820 */ /* 0x000fe20000400000 */
[----:B------:R-:W-:Y:S01]  /*63d0*/  FFMA.FTZ R5, R68, R5, 0.20512372255325317383 ;  /* 0x3e520bf444057423 */ /* 0x000fe20000010005 */
[----:B------:R-:W-:Y:S01]  /*63e0*/  @P3 FMUL R15, R15, 0.25 ;  /* 0x3e8000000f0f3820 */ /* 0x000fe20000400000 */
[----:B------:R-:W-:Y:S01]  /*63f0*/  @P3 FMUL R18, R18, 0.25 ;  /* 0x3e80000012123820 */ /* 0x000fe20000400000 */
[----:B------:R-:W-:Y:S01]  /*6400*/  @P3 FMUL R19, R19, 0.25 ;  /* 0x3e80000013133820 */ /* 0x000fe20000400000 */
[----:B------:R-:W-:Y:S01]  /*6410*/  FFMA.FTZ R5, R68, R5, -0.24046532809734344482 ;  /* 0xbe763c8b44057423 */ /* 0x000fe20000010005 */
[----:B------:R-:W-:Y:S01]  /*6420*/  @P3 FMUL R20, R20, 0.25 ;  /* 0x3e80000014143820 */ /* 0x000fe20000400000 */
[----:B------:R-:W-:Y:S01]  /*6430*/  @P3 FMUL R21, R21, 0.25 ;  /* 0x3e80000015153820 */ /* 0x000fe20000400000 */
[----:B------:R-:W-:Y:S01]  /*6440*/  @P3 FMUL R22, R22, 0.25 ;  /* 0x3e80000016163820 */ /* 0x000fe20000400000 */
[----:B------:R-:W-:Y:S01]  /*6450*/  FFMA.FTZ R5, R68, R5, 0.28857114911079406738 ;  /* 0x3e93bf9944057423 */ /* 0x000fe20000010005 */
[----:B------:R-:W-:Y:S01]  /*6460*/  @P3 FMUL R23, R23, 0.25 ;  /* 0x3e80000017173820 */ /* 0x000fe20000400000 */
[----:B------:R-:W-:Y:S01]  /*6470*/  @P3 FMUL R24, R24, 0.25 ;  /* 0x3e80000018183820 */ /* 0x000fe20000400000 */
[----:B------:R-:W-:Y:S01]  /*6480*/  @P3 FMUL R25, R25, 0.25 ;  /* 0x3e80000019193820 */ /* 0x000fe20000400000 */
[----:B------:R-:W-:Y:S01]  /*6490*/  FFMA.FTZ R5, R68, R5, -0.36067417263984680176 ;  /* 0xbeb8aa4944057423 */ /* 0x000fe20000010005 */
[----:B------:R-:W-:Y:S01]  /*64a0*/  @P3 FMUL R26, R26, 0.25 ;  /* 0x3e8000001a1a3820 */ /* 0x000fe20000400000 */
        /* <DEDUP_REMOVED lines=41> */
[----:B------:R-:W-:Y:S01]  /*6740*/  @!P2 FMUL R16, R16, 16777216 ;  /* 0x4b8000001010a820 */ /* 0x000fe20000400000 */
[----:B------:R-:W-:Y:S01]  /*6750*/  @!P2 FMUL R17, R17, 16777216 ;  /* 0x4b8000001111a820 */ /* 0x000fe20000400000 */
[C---:B------:R-:W-:Y:S01]  /*6760*/  FMUL R8, R69.reuse, R8 ;  /* 0x0000000845087220 */ /* 0x040fe20000400000 */
[----:B------:R-:W-:Y:S01]  /*6770*/  FMUL R9, R69, R9 ;  /* 0x0000000945097220 */ /* 0x000fe20000400000 */
[----:B------:R-:W-:Y:S01]  /*6780*/  FFMA.FTZ R5, R68, R5, 0.48089820146560668945 ;  /* 0x3ef6384a44057423 */ /* 0x000fe20000010005 */
[----:B------:R-:W-:Y:S01]  /*6790*/  @!P2 FMUL R6, R6, 16777216 ;  /* 0x4b8000000606a820 */ /* 0x000fe20000400000 */
        /* <DEDUP_REMOVED lines=55> */
[C---:B------:R-:W-:Y:S01]  /*6b10*/  FMUL R133, R69.reuse, R16 ;  /* 0x0000001045857220 */ /* 0x040fe20000400000 */
[C---:B------:R-:W-:Y:S01]  /*6b20*/  FMUL R16, R69.reuse, R17 ;  /* 0x0000001145107220 */ /* 0x040fe20000400000 */
[----:B------:R-:W-:Y:S01]  /*6b30*/  FFMA.FTZ R5, R68, R5, -0.72134751081466674805 ;  /* 0xbf38aa3b44057423 */ /* 0x000fe20000010005 */
[----:B------:R-:W-:Y:S01]  /*6b40*/  ISETP.GE.U32.AND P2, PT, R2, 0x7f800000, PT ;  /* 0x7f8000000200780c */ /* 0x000fe20003f46070 */
[----:B------:R-:W-:Y:S01]  /*6b50*/  FMUL R6, R69, R6 ;  /* 0x0000000645067220 */ /* 0x000fe20000400000 */
[----:B------:R-:W-:Y:S01]  /*6b60*/  F2FP.SATFINITE.E4M3.F32.PACK_AB_MERGE_C R17, R9, R8, RZ ;  /* 0x000000080911723e */ /* 0x000fe200048070ff */
[C---:B------:R-:W-:Y:S01]  /*6b70*/  FMUL R5, R68.reuse, R5 ;  /* 0x0000000544057220 */ /* 0x040fe20000400000 */
[----:B------:R-:W0:Y:S01]  /*6b80*/  LDC.64 R8, c[0x0][0x398] ;  /* 0x0000e600ff087b82 */ /* 0x000e220000000a00 */
[C---:B------:R-:W-:Y:S01]  /*6b90*/  FMUL R7, R69.reuse, R7 ;  /* 0x0000000745077220 */ /* 0x040fe20000400000 */
[C---:B------:R-:W-:Y:S01]  /*6ba0*/  FMUL R129, R69.reuse, R14 ;  /* 0x0000000e45817220 */ /* 0x040fe20000400000 */
[----:B------:R-:W-:Y:S01]  /*6bb0*/  FMUL R5, R68, R5 ;  /* 0x0000000544057220 */ /* 0x000fe20000400000 */
[C---:B------:R-:W-:Y:S01]  /*6bc0*/  FMUL R14, R69.reuse, R15 ;  /* 0x0000000f450e7220 */ /* 0x040fe20000400000 */
[----:B------:R-:W-:Y:S01]  /*6bd0*/  FSETP.NEU.AND P3, PT, R2, RZ, PT ;  /* 0x000000ff0200720b */ /* 0x000fe20003f6d000 */
[----:B------:R-:W-:Y:S01]  /*6be0*/  FMUL R127, R69, R18 ;  /* 0x00000012457f7220 */ /* 0x000fe20000400000 */
[----:B------:R-:W-:Y:S01]  /*6bf0*/  FFMA.FTZ R68, R68, 1.4426950216293334961, R5 ;  /* 0x3fb8aa3b44447823 */ /* 0x000fe20000010005 */
[----:B------:R-:W-:Y:S01]  /*6c00*/  F2FP.SATFINITE.E4M3.F32.PACK_AB_MERGE_C R15, R7, R6, RZ ;  /* 0x00000006070f723e */ /* 0x000fe200048070ff */
[----:B------:R-:W-:Y:S01]  /*6c10*/  IMAD R7, R0, UR7, RZ ;  /* 0x0000000700077c24 */ /* 0x000fe2000f8e02ff */
[----:B------:R-:W-:Y:S01]  /*6c20*/  @P2 MOV R5, 0x7f800000 ;  /* 0x7f80000000052802 */ /* 0x000fe20000000f00 */
[----:B------:R-:W-:Y:S01]  /*6c30*/  FADD R3, R3, R68 ;  /* 0x0000004403037221 */ /* 0x000fe20000000000 */
[----:B------:R-:W-:Y:S01]  /*6c40*/  USHF.R.S32.HI UR7, URZ, 0x1f, UR6 ;  /* 0x0000001fff077899 */ /* 0x000fe20008011406 */
[----:B------:R-:W-:Y:S01]  /*6c50*/  FMUL R18, R69, R19 ;  /* 0x0000001345127220 */ /* 0x000fe20000400000 */
[----:B------:R-:W-:Y:S01]  /*6c60*/  SHF.R.S32.HI R6, RZ, 0x1f, R7 ;  /* 0x0000001fff067819 */ /* 0x000fe20000011407 */
[----:B------:R-:W-:Y:S01]  /*6c70*/  @P2 FFMA.FTZ R3, R2, R5, +INF ;  /* 0x7f80000002032423 */ /* 0x000fe20000010005 */
[----:B------:R-:W-:Y:S01]  /*6c80*/  IMAD R5, R0, UR5, RZ ;  /* 0x0000000500057c24 */ /* 0x000fe2000f8e02ff */
[----:B------:R-:W-:Y:S01]  /*6c90*/  USHF.R.S32.HI UR5, URZ, 0x1f, UR4 ;  /* 0x0000001fff057899 */ /* 0x000fe20008011404 */
[----:B------:R-:W-:Y:S01]  /*6ca0*/  PRMT R19, R13, 0x9910, RZ ;  /* 0x000099100d137816 */ /* 0x000fe200000000ff */
[----:B------:R-:W-:Y:S01]  /*6cb0*/  FMUL R123, R69, R10 ;  /* 0x0000000a457b7220 */ /* 0x000fe20000400000 */
[----:B------:R-:W-:Y:S01]  /*6cc0*/  FSEL R3, R3, -INF , P3 ;  /* 0xff80000003037808 */ /* 0x000fe20001800000 */
[----:B------:R-:W-:Y:S01]  /*6cd0*/  FMUL R10, R69, R11 ;  /* 0x0000000b450a7220 */ /* 0x000fe20000400000 */
[----:B-1----:R-:W-:Y:S01]  /*6ce0*/  IADD3 R107, P2, P3, R5, UR4, R116 ;  /* 0x00000004056b7c10 */ /* 0x002fe2000fb5e074 */
[----:B------:R-:W-:Y:S01]  /*6cf0*/  FMUL R126, R69, R20 ;  /* 0x00000014457e7220 */ /* 0x000fe20000400000 */
[----:B------:R-:W-:Y:S01]  /*6d00*/  SHF.R.S32.HI R4, RZ, 0x1f, R5 ;  /* 0x0000001fff047819 */ /* 0x000fe20000011405 */
[----:B------:R-:W-:Y:S01]  /*6d10*/  FFMA R128, R3, 0.69314718246459960938, R80 ;  /* 0x3f31721803807823 */ /* 0x000fe20000000050 */
[----:B0-----:R-:W-:Y:S01]  /*6d20*/  IADD3 R2, P5, P4, R7, UR6, R8 ;  /* 0x0000000607027c10 */ /* 0x001fe2000fcbe008 */
[C---:B------:R-:W-:Y:S01]  /*6d30*/  FMUL R165, R69.reuse, R30 ;  /* 0x0000001e45a57220 */ /* 0x040fe20000400000 */
[----:B------:R-:W-:Y:S01]  /*6d40*/  SHF.L.U32 R8, R140, 0x1, RZ ;  /* 0x000000018c087819 */ /* 0x000fe200000006ff */
[C---:B------:R-:W-:Y:S01]  /*6d50*/  FMUL R20, R69.reuse, R31 ;  /* 0x0000001f45147220 */ /* 0x040fe20000400000 */
[----:B------:R-:W-:Y:S01]  /*6d60*/  IADD3.X R117, PT, PT, R4, UR5, R117, P2, P3 ;  /* 0x0000000504757c10 */ /* 0x000fe200097e6475 */
[----:B------:R-:W-:Y:S01]  /*6d70*/  FMUL R124, R69, R22 ;  /* 0x00000016457c7220 */ /* 0x000fe20000400000 */
[----:B------:R-:W-:Y:S01]  /*6d80*/  IADD3 RZ, P2, PT, R107, R140, RZ ;  /* 0x0000008c6bff7210 */ /* 0x000fe20007f5e0ff */
[C---:B------:R-:W-:Y:S01]  /*6d90*/  FMUL R118, R69.reuse, R28 ;  /* 0x0000001c45767220 */ /* 0x040fe20000400000 */
[----:B------:R-:W-:Y:S01]  /*6da0*/  F2FP.SATFINITE.E4M3.F32.PACK_AB_MERGE_C R133, R16, R133, RZ ;  /* 0x000000851085723e */ /* 0x000fe200048070ff */
[----:B------:R-:W-:Y:S01]  /*6db0*/  IMAD R16, R140, 0x5, RZ ;  /* 0x000000058c107824 */ /* 0x000fe200078e02ff */
[----:B------:R-:W-:Y:S01]  /*6dc0*/  IADD3.X R3, PT, PT, R6, UR7, R9, P5, P4 ;  /* 0x0000000706037c10 */ /* 0x000fe2000afe8409 */
[C---:B------:R-:W-:Y:S01]  /*6dd0*/  FMUL R163, R69.reuse, R32 ;  /* 0x0000002045a37220 */ /* 0x040fe20000400000 */
[----:B------:R-:W-:Y:S01]  /*6de0*/  F2FP.SATFINITE.E4M3.F32.PACK_AB_MERGE_C R119, R12, R119, RZ ;  /* 0x000000770c77723e */ /* 0x000fe200048070ff */
[----:B------:R-:W-:Y:S01]  /*6df0*/  IMAD R12, R140, 0x3, RZ ;  /* 0x000000038c0c7824 */ /* 0x000fe200078e02ff */
[----:B------:R-:W-:Y:S01]  /*6e00*/  IADD3 R6, P3, PT, R8, R107, RZ ;  /* 0x0000006b08067210 */ /* 0x000fe20007f7e0ff */
[----:B------:R0:W-:Y:S01]  /*6e10*/  STG.E.U8 desc[UR26][R2.64], R13 ;  /* 0x0000000d02007986 */ /* 0x0001e2000c10111a */
[----:B------:R-:W-:Y:S01]  /*6e20*/  F2FP.SATFINITE.E4M3.F32.PACK_AB_MERGE_C R129, R14, R129, RZ ;  /* 0x000000810e81723e */ /* 0x000fe200048070ff */
[----:B------:R-:W-:Y:S01]  /*6e30*/  IMAD.SHL.U32 R14, R140, 0x4, RZ ;  /* 0x000000048c0e7824 */ /* 0x000fe200078e00ff */
[----:B------:R-:W-:Y:S01]  /*6e40*/  IADD3 R4, PT, PT, R2, UR8, RZ ;  /* 0x0000000802047c10 */ /* 0x000fe2000fffe0ff */
[C---:B------:R-:W-:Y:S01]  /*6e50*/  FMUL R22, R69.reuse, R33 ;  /* 0x0000002145167220 */ /* 0x040fe20000400000 */
[----:B------:R-:W-:Y:S01]  /*6e60*/  LEA.HI.X.SX32 R5, R140, R117, 0x1, P2 ;  /* 0x000000758c057211 */ /* 0x000fe200010f0eff */
[C---:B------:R-:W-:Y:S01]  /*6e70*/  FMUL R157, R69.reuse, R38 ;  /* 0x00000026459d7220 */ /* 0x040fe20000400000 */
[----:B------:R-:W-:Y:S01]  /*6e80*/  SHF.R.S32.HI R19, RZ, 0x8, R19 ;  /* 0x00000008ff137819 */ /* 0x000fe20000011413 */
[C---:B------:R-:W-:Y:S01]  /*6e90*/  FMUL R28, R69.reuse, R39 ;  /* 0x00000027451c7220 */ /* 0x040fe20000400000 */
[----:B------:R-:W-:Y:S01]  /*6ea0*/  F2FP.SATFINITE.E4M3.F32.PACK_AB_MERGE_C R127, R18, R127, RZ ;  /* 0x0000007f127f723e */ /* 0x000fe200048070ff */
[----:B------:R-:W-:Y:S01]  /*6eb0*/  FMUL R122, R69, R24 ;  /* 0x00000018457a7220 */ /* 0x000fe20000400000 */
[----:B------:R-:W-:Y:S01]  /*6ec0*/  LEA.HI.X.SX32 R7, R8, R117, 0x1, P3 ;  /* 0x0000007508077211 */ /* 0x000fe200018f0eff */
[----:B------:R1:W-:Y:S01]  /*6ed0*/  STG.E.U8 desc[UR26][R4.64], R19 ;  /* 0x0000001304007986 */ /* 0x0003e2000c10111a */
[----:B------:R-:W-:Y:S01]  /*6ee0*/  PRMT R18, R17, 0x9910, RZ ;  /* 0x0000991011127816 */ /* 0x000fe200000000ff */
[C---:B------:R-:W-:Y:S01]  /*6ef0*/  FMUL R120, R69.reuse, R26 ;  /* 0x0000001a45787220 */ /* 0x040fe20000400000 */
[----:B0-----:R-:W-:Y:S01]  /*6f00*/  IADD3 R2, P3, PT, R16, R107, RZ ;  /* 0x0000006b10027210 */ /* 0x001fe20007f7e0ff */
[C---:B------:R-:W-:Y:S01]  /*6f10*/  FMUL R161, R69.reuse, R34 ;  /* 0x0000002245a17220 */ /* 0x040fe20000400000 */
[----:B------:R-:W-:Y:S01]  /*6f20*/  F2FP.SATFINITE.E4M3.F32.PACK_AB_MERGE_C R123, R10, R123, RZ ;  /* 0x0000007b0a7b723e */ /* 0x000fe200048070ff */
[----:B------:R-:W-:Y:S01]  /*6f30*/  FMUL R24, R69, R35 ;  /* 0x0000002345187220 */ /* 0x000fe20000400000 */
[----:B------:R-:W-:Y:S01]  /*6f40*/  PRMT R11, R15, 0x9910, RZ ;  /* 0x000099100f0b7816 */ /* 0x000fe200000000ff */
[----:B------:R0:W-:Y:S01]  /*6f50*/  STG.E.U8 desc[UR26][R6.64], R15 ;  /* 0x0000000f06007986 */ /* 0x0001e2000c10111a */
[-C--:B------:R-:W-:Y:S01]  /*6f60*/  IADD3 R8, P1, PT, R12, R107.reuse, RZ ;  /* 0x0000006b0c087210 */ /* 0x080fe20007f3e0ff */
[C---:B------:R-:W-:Y:S01]  /*6f70*/  FMUL R159, R69.reuse, R36 ;  /* 0x00000024459f7220 */ /* 0x040fe20000400000 */
[----:B------:R-:W-:Y:S01]  /*6f80*/  IADD3 R10, P2, PT, R14, R107, RZ ;  /* 0x0000006b0e0a7210 */ /* 0x000fe20007f5e0ff */
[C---:B------:R-:W-:Y:S01]  /*6f90*/  FMUL R26, R69.reuse, R37 ;  /* 0x00000025451a7220 */ /* 0x040fe20000400000 */
[----:B-1----:R-:W-:Y:S01]  /*6fa0*/  MOV R4, R18 ;  /* 0x0000001200047202 */ /* 0x002fe20000000f00 */
[C---:B------:R-:W-:Y:S01]  /*6fb0*/  FMUL R155, R69.reuse, R40 ;  /* 0x00000028459b7220 */ /* 0x040fe20000400000 */
[-C--:B------:R-:W-:Y:S01]  /*6fc0*/  LEA.HI.X.SX32 R3, R16, R117.reuse, 0x1, P3 ;  /* 0x0000007510037211 */ /* 0x080fe200018f0eff */
[----:B------:R-:W-:Y:S01]  /*6fd0*/  IMAD R16, R140, 0x7, RZ ;  /* 0x000000078c107824 */ /* 0x000fe200078e02ff */
[----:B------:R-:W-:Y:S01]  /*6fe0*/  LEA.HI.X.SX32 R9, R12, R117, 0x1, P1 ;  /* 0x000000750c097211 */ /* 0x000fe200008f0eff */
[C---:B------:R-:W-:Y:S01]  /*6ff0*/  FMUL R30, R69.reuse, R41 ;  /* 0x00000029451e7220 */ /* 0x040fe20000400000 */
[----:B------:R-:W-:Y:S01]  /*7000*/  SHF.R.S32.HI R5, RZ, 0x8, R11 ;  /* 0x00000008ff057819 */ /* 0x000fe2000001140b */
[C---:B------:R-:W-:Y:S01]  /*7010*/  FMUL R153, R69.reuse, R42 ;  /* 0x0000002a45997220 */ /* 0x040fe20000400000 */
[----:B------:R-:W-:Y:S01]  /*7020*/  LEA.HI.X.SX32 R11, R14, R117, 0x1, P2 ;  /* 0x000000750e0b7211 */ /* 0x000fe200010f0eff */
[----:B------:R-:W-:Y:S01]  /*7030*/  FMUL R32, R69, R43 ;  /* 0x0000002b45207220 */ /* 0x000fe20000400000 */
[----:B------:R-:W-:Y:S01]  /*7040*/  F2FP.SATFINITE.E4M3.F32.PACK_AB_MERGE_C R165, R20, R165, RZ ;  /* 0x000000a514a5723e */ /* 0x000fe200048070ff */
[C---:B------:R-:W-:Y:S01]  /*7050*/  IMAD R14, R140.reuse, 0x6, RZ ;  /* 0x000000068c0e7824 */ /* 0x040fe200078e02ff */
[----:B0-----:R-:W-:Y:S01]  /*7060*/  SHF.R.S32.HI R7, RZ, 0x8, R4 ;  /* 0x00000008ff077819 */ /* 0x001fe20000011404 */
[----:B------:R-:W-:-:S02]  /*7070*/  IMAD R20, R140, 0x9, RZ ;  /* 0x000000098c147824 */ /* 0x000fc400078e02ff */
[C---:B------:R-:W-:Y:S01]  /*7080*/  FMUL R145, R69.reuse, R50 ;  /* 0x0000003245917220 */ /* 0x040fe20000400000 */
[C---:B------:R-:W-:Y:S01]  /*7090*/  FMUL R40, R69.reuse, R51 ;  /* 0x0000003345287220 */ /* 0x040fe20000400000 */
[----:B------:R-:W-:Y:S01]  /*70a0*/  F2FP.SATFINITE.E4M3.F32.PACK_AB_MERGE_C R163, R22, R163, RZ ;  /* 0x000000a316a3723e */ /* 0x000fe200048070ff */
[C---:B------:R-:W-:Y:S01]  /*70b0*/  FMUL R151, R69.reuse, R44 ;  /* 0x0000002c45977220 */ /* 0x040fe20000400000 */
[----:B------:R-:W-:Y:S01]  /*70c0*/  F2FP.SATFINITE.E4M3.F32.PACK_AB_MERGE_C R157, R28, R157, RZ ;  /* 0x0000009d1c9d723e */ /* 0x000fe200048070ff */
[----:B------:R-:W-:Y:S01]  /*70d0*/  FMUL R34, R69, R45 ;  /* 0x0000002d45227220 */ /* 0x000fe20000400000 */
[C---:B------:R-:W-:Y:S01]  /*70e0*/  SHF.L.U32 R18, R140.reuse, 0x3, RZ ;  /* 0x000000038c127819 */ /* 0x040fe200000006ff */
[----:B------:R0:W-:Y:S01]  /*70f0*/  STG.E.U8 desc[UR26][R8.64], R5 ;  /* 0x0000000508007986 */ /* 0x0001e2000c10111a */
[----:B------:R-:W-:Y:S01]  /*7100*/  IMAD R22, R140, 0xa, RZ ;  /* 0x0000000a8c167824 */ /* 0x000fe200078e02ff */
[----:B------:R-:W-:Y:S01]  /*7110*/  IADD3 R4, P6, PT, R16, R107, RZ ;  /* 0x0000006b10047210 */ /* 0x000fe20007fde0ff */
[----:B------:R-:W-:-:S02]  /*7120*/  IMAD R28, R140, 0xd, RZ ;  /* 0x0000000d8c1c7824 */ /* 0x000fc400078e02ff */
[C---:B------:R-:W-:Y:S01]  /*7130*/  FMUL R149, R69.reuse, R46 ;  /* 0x0000002e45957220 */ /* 0x040fe20000400000 */
[C---:B------:R-:W-:Y:S01]  /*7140*/  FMUL R36, R69.reuse, R47 ;  /* 0x0000002f45247220 */ /* 0x040fe20000400000 */
[----:B------:R-:W-:Y:S01]  /*7150*/  F2FP.SATFINITE.E4M3.F32.PACK_AB_MERGE_C R161, R24, R161, RZ ;  /* 0x000000a118a1723e */ /* 0x000fe200048070ff */
[----:B------:R-:W-:Y:S01]  /*7160*/  STG.E.U8 desc[UR26][R10.64], R17 ;  /* 0x000000110a007986 */ /* 0x000fe2000c10111a */
[C---:B------:R-:W-:Y:S01]  /*7170*/  FMUL R147, R69.reuse, R48 ;  /* 0x0000003045937220 */ /* 0x040fe20000400000 */
[C---:B------:R-:W-:Y:S01]  /*7180*/  FMUL R38, R69.reuse, R49 ;  /* 0x0000003145267220 */ /* 0x040fe20000400000 */
[C---:B------:R-:W-:Y:S01]  /*7190*/  FMUL R143, R69.reuse, R52 ;  /* 0x00000034458f7220 */ /* 0x040fe20000400000 */
[C---:B------:R-:W-:Y:S01]  /*71a0*/  FMUL R42, R69.reuse, R53 ;  /* 0x00000035452a7220 */ /* 0x040fe20000400000 */
[C---:B------:R-:W-:Y:S01]  /*71b0*/  FMUL R141, R69.reuse, R54 ;  /* 0x00000036458d7220 */ /* 0x040fe20000400000 */
[----:B------:R-:W-:Y:S01]  /*71c0*/  FMUL R44, R69, R55 ;  /* 0x00000037452c7220 */ /* 0x000fe20000400000 */
[----:B------:R-:W-:Y:S01]  /*71d0*/  F2FP.SATFINITE.E4M3.F32.PACK_AB_MERGE_C R159, R26, R159, RZ ;  /* 0x0000009f1a9f723e */ /* 0x000fe200048070ff */
[----:B------:R1:W-:Y:S01]  /*71e0*/  STG.E.U8 desc[UR26][R2.64], R7 ;  /* 0x0000000702007986 */ /* 0x0003e2000c10111a */
[----:B------:R-:W-:Y:S01]  /*71f0*/  F2FP.SATFINITE.E4M3.F32.PACK_AB_MERGE_C R155, R30, R155, RZ ;  /* 0x0000009b1e9b723e */ /* 0x000fe200048070ff */
[----:B------:R-:W-:Y:S01]  /*7200*/  IMAD R24, R140, 0xb, RZ ;  /* 0x0000000b8c187824 */ /* 0x000fe200078e02ff */
[----:B------:R-:W-:Y:S01]  /*7210*/  F2FP.SATFINITE.E4M3.F32.PACK_AB_MERGE_C R153, R32, R153, RZ ;  /* 0x000000992099723e */ /* 0x000fe200048070ff */
[----:B------:R-:W-:Y:S01]  /*7220*/  IMAD R26, R140, 0xc, RZ ;  /* 0x0000000c8c1a7824 */ /* 0x000fe200078e02ff */
[-C--:B------:R-:W-:Y:S01]  /*7230*/  IADD3 R6, P1, PT, R18, R107.reuse, RZ ;  /* 0x0000006b12067210 */ /* 0x080fe20007f3e0ff */
[----:B------:R-:W-:Y:S01]  /*7240*/  IMAD R30, R140, 0xe, RZ ;  /* 0x0000000e8c1e7824 */ /* 0x000fe200078e02ff */
[----:B0-----:R-:W-:Y:S01]  /*7250*/  IADD3 R8, P2, PT, R20, R107, RZ ;  /* 0x0000006b14087210 */ /* 0x001fe20007f5e0ff */
[----:B------:R-:W-:-:S02]  /*7260*/  IMAD R32, R140, 0xf, RZ ;  /* 0x0000000f8c207824 */ /* 0x000fc400078e02ff */
[C---:B------:R-:W-:Y:S01]  /*7270*/  FMUL R139, R69.reuse, R56 ;  /* 0x00000038458b7220 */ /* 0x040fe20000400000 */
[C---:B------:R-:W-:Y:S01]  /*7280*/  FMUL R46, R69.reuse, R57 ;  /* 0x00000039452e7220 */ /* 0x040fe20000400000 */
[C---:B------:R-:W-:Y:S01]  /*7290*/  FMUL R135, R69.reuse, R62 ;  /* 0x0000003e45877220 */ /* 0x040fe20000400000 */
[----:B-1----:R-:W-:Y:S01]  /*72a0*/  IADD3 R2, P5, PT, R14, R107, RZ ;  /* 0x0000006b0e027210 */ /* 0x002fe20007fbe0ff */
[C---:B------:R-:W-:Y:S01]  /*72b0*/  FMUL R52, R69.reuse, R63 ;  /* 0x0000003f45347220 */ /* 0x040fe20000400000 */
[----:B------:R-:W-:Y:S01]  /*72c0*/  F2FP.SATFINITE.E4M3.F32.PACK_AB_MERGE_C R145, R40, R145, RZ ;  /* 0x000000912891723e */ /* 0x000fe200048070ff */
[----:B------:R-:W-:Y:S01]  /*72d0*/  IMAD R40, R140, 0x13, RZ ;  /* 0x000000138c287824 */ /* 0x000fe200078e02ff */
[----:B------:R-:W-:Y:S01]  /*72e0*/  LEA.HI.X.SX32 R5, R16, R117, 0x1, P6 ;  /* 0x0000007510057211 */ /* 0x000fe200030f0eff */
[C---:B------:R-:W-:Y:S01]  /*72f0*/  FMUL R21, R69.reuse, R21 ;  /* 0x0000001545157220 */ /* 0x040fe20000400000 */
[----:B------:R-:W-:Y:S01]  /*7300*/  F2FP.SATFINITE.E4M3.F32.PACK_AB_MERGE_C R151, R34, R151, RZ ;  /* 0x000000972297723e */ /* 0x000fe200048070ff */
[C---:B------:R-:W-:Y:S01]  /*7310*/  FMUL R137, R69.reuse, R58 ;  /* 0x0000003a45897220 */ /* 0x040fe20000400000 */
[----:B------:R-:W-:Y:S01]  /*7320*/  IADD3 R10, P3, PT, R22, R107, RZ ;  /* 0x0000006b160a7210 */ /* 0x000fe20007f7e0ff */
[C---:B------:R-:W-:Y:S01]  /*7330*/  FMUL R48, R69.reuse, R59 ;  /* 0x0000003b45307220 */ /* 0x040fe20000400000 */
[----:B------:R-:W-:Y:S01]  /*7340*/  IADD3 R16, P6, PT, R28, R107, RZ ;  /* 0x0000006b1c107210 */ /* 0x000fe20007fde0ff */
[C---:B------:R-:W-:Y:S01]  /*7350*/  FMUL R125, R69.reuse, R60 ;  /* 0x0000003c457d7220 */ /* 0x040fe20000400000 */
[----:B------:R-:W-:Y:S01]  /*7360*/  F2FP.SATFINITE.E4M3.F32.PACK_AB_MERGE_C R149, R36, R149, RZ ;  /* 0x000000952495723e */ /* 0x000fe200048070ff */
[C---:B------:R-:W-:Y:S01]  /*7370*/  FMUL R50, R69.reuse, R61 ;  /* 0x0000003d45327220 */ /* 0x040fe20000400000 */
[----:B------:R-:W-:Y:S01]  /*7380*/  SHF.L.U32 R34, R140, 0x4, RZ ;  /* 0x000000048c227819 */ /* 0x000fe200000006ff */
[C---:B------:R-:W-:Y:S01]  /*7390*/  FMUL R131, R69.reuse, R64 ;  /* 0x0000004045837220 */ /* 0x040fe20000400000 */
[C---:B------:R-:W-:Y:S01]  /*73a0*/  FMUL R54, R69.reuse, R65 ;  /* 0x0000004145367220 */ /* 0x040fe20000400000 */
[C---:B------:R-:W-:Y:S01]  /*73b0*/  FMUL R121, R69.reuse, R66 ;  /* 0x0000004245797220 */ /* 0x040fe20000400000 */
[C---:B------:R-:W-:Y:S01]  /*73c0*/  FMUL R56, R69.reuse, R67 ;  /* 0x0000004345387220 */ /* 0x040fe20000400000 */
[----:B------:R-:W-:Y:S01]  /*73d0*/  F2FP.SATFINITE.E4M3.F32.PACK_AB_MERGE_C R147, R38, R147, RZ ;  /* 0x000000932693723e */ /* 0x000fe200048070ff */
[----:B------:R-:W-:Y:S01]  /*73e0*/  IMAD R36, R140, 0x11, RZ ;  /* 0x000000118c247824 */ /* 0x000fe200078e02ff */
[----:B------:R-:W-:Y:S01]  /*73f0*/  F2FP.SATFINITE.E4M3.F32.PACK_AB_MERGE_C R143, R42, R143, RZ ;  /* 0x0000008f2a8f723e */ /* 0x000fe200048070ff */
[C---:B------:R-:W-:Y:S01]  /*7400*/  FMUL R23, R69.reuse, R23 ;  /* 0x0000001745177220 */ /* 0x040fe20000400000 */
[----:B------:R-:W-:Y:S01]  /*7410*/  F2FP.SATFINITE.E4M3.F32.PACK_AB_MERGE_C R141, R44, R141, RZ ;  /* 0x0000008d2c8d723e */ /* 0x000fe200048070ff */
[C---:B------:R-:W-:Y:S01]  /*7420*/  FMUL R29, R69.reuse, R29 ;  /* 0x0000001d451d7220 */ /* 0x040fe20000400000 */
[----:B------:R-:W-:Y:S01]  /*7430*/  IADD3 R12, P4, PT, R24, R107, RZ ;  /* 0x0000006b180c7210 */ /* 0x000fe20007f9e0ff */
[----:B------:R-:W-:Y:S01]  /*7440*/  IMAD R38, R140, 0x12, RZ ;  /* 0x000000128c267824 */ /* 0x000fe200078e02ff */
[-C--:B------:R-:W-:Y:S01]  /*7450*/  LEA.HI.X.SX32 R3, R14, R117.reuse, 0x1, P5 ;  /* 0x000000750e037211 */ /* 0x080fe200028f0eff */
[----:B------:R-:W-:Y:S01]  /*7460*/  IMAD R42, R140, 0x14, RZ ;  /* 0x000000148c2a7824 */ /* 0x000fe200078e02ff */
[-C--:B------:R-:W-:Y:S01]  /*7470*/  LEA.HI.X.SX32 R7, R18, R117.reuse, 0x1, P1 ;  /* 0x0000007512077211 */ /* 0x080fe200008f0eff */
[----:B------:R-:W-:Y:S01]  /*7480*/  IMAD R44, R140, 0x15, RZ ;  /* 0x000000158c2c7824 */ /* 0x000fe200078e02ff */
[----:B------:R-:W-:Y:S01]  /*7490*/  LEA.HI.X.SX32 R9, R20, R117, 0x1, P2 ;  /* 0x0000007514097211 */ /* 0x000fe200010f0eff */
[C---:B------:R-:W-:Y:S01]  /*74a0*/  FMUL R25, R69.reuse, R25 ;  /* 0x0000001945197220 */ /* 0x040fe20000400000 */
[----:B------:R-:W-:Y:S01]  /*74b0*/  IADD3 R14, P5, PT, R26, R107, RZ ;  /* 0x0000006b1a0e7210 */ /* 0x000fe20007fbe0ff */
[----:B------:R-:W-:Y:S01]  /*74c0*/  FMUL R27, R69, R27 ;  /* 0x0000001b451b7220 */ /* 0x000fe20000400000 */
[-C--:B------:R-:W-:Y:S01]  /*74d0*/  IADD3 R18, P1, PT, R30, R107.reuse, RZ ;  /* 0x0000006b1e127210 */ /* 0x080fe20007f3e0ff */
[----:B------:R-:W-:Y:S01]  /*74e0*/  IMAD R58, R140, 0x1c, RZ ;  /* 0x0000001c8c3a7824 */ /* 0x000fe200078e02ff */
[----:B------:R-:W-:Y:S01]  /*74f0*/  IADD3 R20, P2, PT, R32, R107, RZ ;  /* 0x0000006b20147210 */ /* 0x000fe20007f5e0ff */
[----:B------:R-:W-:Y:S01]  /*7500*/  IMAD R64, R140, 0x1f, RZ ;  /* 0x0000001f8c407824 */ /* 0x000fe200078e02ff */
[----:B------:R-:W-:Y:S01]  /*7510*/  F2FP.SATFINITE.E4M3.F32.PACK_AB_MERGE_C R139, R46, R139, RZ ;  /* 0x0000008b2e8b723e */ /* 0x000fe200048070ff */
[----:B------:R-:W-:Y:S01]  /*7520*/  IMAD R46, R140, 0x16, RZ ;  /* 0x000000168c2e7824 */ /* 0x000fe200078e02ff */
[----:B------:R-:W-:Y:S01]  /*7530*/  F2FP.SATFINITE.E4M3.F32.PACK_AB_MERGE_C R135, R52, R135, RZ ;  /* 0x000000873487723e */ /* 0x000fe200048070ff */
        /* <DEDUP_REMOVED lines=9> */
[----:B------:R-:W-:Y:S01]  /*75d0*/  F2FP.SATFINITE.E4M3.F32.PACK_AB_MERGE_C R126, R21, R126, RZ ;  /* 0x0000007e157e723e */ /* 0x000fe200048070ff */
[----:B------:R-:W-:Y:S01]  /*75e0*/  IMAD R86, R140, 0x2a, RZ ;  /* 0x0000002a8c567824 */ /* 0x000fe200078e02ff */
[----:B------:R-:W-:Y:S01]  /*75f0*/  F2FP.SATFINITE.E4M3.F32.PACK_AB_MERGE_C R137, R48, R137, RZ ;  /* 0x000000893089723e */ /* 0x000fe200048070ff */
[----:B------:R-:W-:Y:S01]  /*7600*/  IMAD R48, R140, 0x17, RZ ;  /* 0x000000178c307824 */ /* 0x000fe200078e02ff */
[----:B------:R-:W-:Y:S01]  /*7610*/  LEA.HI.X.SX32 R13, R24, R117, 0x1, P4 ;  /* 0x00000075180d7211 */ /* 0x000fe200020f0eff */
[----:B------:R-:W-:Y:S01]  /*7620*/  IMAD R90, R140, 0x2c, RZ ;  /* 0x0000002c8c5a7824 */ /* 0x000fe200078e02ff */
[----:B------:R-:W-:Y:S01]  /*7630*/  F2FP.SATFINITE.E4M3.F32.PACK_AB_MERGE_C R125, R50, R125, RZ ;  /* 0x0000007d327d723e */ /* 0x000fe200048070ff */
[----:B------:R-:W-:Y:S01]  /*7640*/  IMAD R50, R140, 0x18, RZ ;  /* 0x000000188c327824 */ /* 0x000fe200078e02ff */
[----:B------:R-:W-:Y:S01]  /*7650*/  F2FP.SATFINITE.E4M3.F32.PACK_AB_MERGE_C R131, R54, R131, RZ ;  /* 0x000000833683723e */ /* 0x000fe200048070ff */
[----:B------:R-:W-:Y:S01]  /*7660*/  IMAD R54, R140, 0x1a, RZ ;  /* 0x0000001a8c367824 */ /* 0x000fe200078e02ff */
[----:B------:R-:W-:Y:S01]  /*7670*/  F2FP.SATFINITE.E4M3.F32.PACK_AB_MERGE_C R121, R56, R121, RZ ;  /* 0x000000793879723e */ /* 0x000fe200048070ff */
[----:B------:R-:W-:Y:S01]  /*7680*/  IMAD R56, R140, 0x1b, RZ ;  /* 0x0000001b8c387824 */ /* 0x000fe200078e02ff */
[----:B------:R-:W-:Y:S01]  /*7690*/  IADD3 R24, P4, PT, R36, R107, RZ ;  /* 0x0000006b24187210 */ /* 0x000fe20007f9e0ff */
[----:B------:R-:W-:Y:S01]  /*76a0*/  IMAD R92, R140, 0x2d, RZ ;  /* 0x0000002d8c5c7824 */ /* 0x000fe200078e02ff */
[-C--:B------:R-:W-:Y:S01]  /*76b0*/  LEA.HI.X.SX32 R15, R26, R117.reuse, 0x1, P5 ;  /* 0x000000751a0f7211 */ /* 0x080fe200028f0eff */
[----:B------:R-:W-:Y:S01]  /*76c0*/  IMAD R94, R140, 0x2e, RZ ;  /* 0x0000002e8c5e7824 */ /* 0x000fe200078e02ff */
[-C--:B------:R-:W-:Y:S01]  /*76d0*/  LEA.HI.X.SX32 R19, R30, R117.reuse, 0x1, P1 ;  /* 0x000000751e137211 */ /* 0x080fe200008f0eff */
[----:B------:R-:W-:Y:S01]  /*76e0*/  IMAD R100, R140, 0x31, RZ ;  /* 0x000000318c647824 */ /* 0x000fe200078e02ff */
[----:B------:R-:W-:Y:S01]  /*76f0*/  LEA.HI.X.SX32 R21, R32, R117, 0x1, P2 ;  /* 0x0000007520157211 */ /* 0x000fe200010f0eff */
[C---:B------:R-:W-:Y:S01]  /*7700*/  IMAD R96, R140.reuse, 0x2f, RZ ;  /* 0x0000002f8c607824 */ /* 0x040fe200078e02ff */
[----:B------:R-:W-:Y:S01]  /*7710*/  F2FP.SATFINITE.E4M3.F32.PACK_AB_MERGE_C R124, R23, R124, RZ ;  /* 0x0000007c177c723e */ /* 0x000fe200048070ff */
[C---:B------:R-:W-:Y:S01]  /*7720*/  IMAD R98, R140.reuse, 0x30, RZ ;  /* 0x000000308c627824 */ /* 0x040fe200078e02ff */
[----:B------:R-:W-:Y:S01]  /*7730*/  F2FP.SATFINITE.E4M3.F32.PACK_AB_MERGE_C R118, R29, R118, RZ ;  /* 0x000000761d76723e */ /* 0x000fe200048070ff */
[----:B------:R-:W-:Y:S01]  /*7740*/  IMAD R102, R140, 0x32, RZ ;  /* 0x000000328c667824 */ /* 0x000fe200078e02ff */
[-C--:B------:R-:W-:Y:S01]  /*7750*/  IADD3 R26, P5, PT, R38, R107.reuse, RZ ;  /* 0x0000006b261a7210 */ /* 0x080fe20007fbe0ff */
[----:B------:R-:W-:Y:S01]  /*7760*/  IMAD R104, R140, 0x33, RZ ;  /* 0x000000338c687824 */ /* 0x000fe200078e02ff */
[-C--:B------:R-:W-:Y:S01]  /*7770*/  IADD3 R30, P1, PT, R42, R107.reuse, RZ ;  /* 0x0000006b2a1e7210 */ /* 0x080fe20007f3e0ff */
[----:B------:R-:W-:Y:S01]  /*7780*/  IMAD R106, R140, 0x34, RZ ;  /* 0x000000348c6a7824 */ /* 0x000fe200078e02ff */
[----:B------:R-:W-:Y:S01]  /*7790*/  IADD3 R32, P2, PT, R44, R107, RZ ;  /* 0x0000006b2c207210 */ /* 0x000fe20007f5e0ff */
[----:B------:R-:W-:Y:S01]  /*77a0*/  IMAD R112, R140, 0x37, RZ ;  /* 0x000000378c707824 */ /* 0x000fe200078e02ff */
[-C--:B------:R-:W-:Y:S01]  /*77b0*/  LEA.HI.X.SX32 R23, R34, R117.reuse, 0x1, P3 ;  /* 0x0000007522177211 */ /* 0x080fe200018f0eff */
[----:B------:R-:W-:Y:S01]  /*77c0*/  IMAD R108, R140, 0x35, RZ ;  /* 0x000000358c6c7824 */ /* 0x000fe200078e02ff */
[----:B------:R-:W-:Y:S01]  /*77d0*/  LEA.HI.X.SX32 R29, R40, R117, 0x1, P6 ;  /* 0x00000075281d7211 */ /* 0x000fe200030f0eff */
[C---:B------:R-:W-:Y:S01]  /*77e0*/  IMAD R110, R140.reuse, 0x36, RZ ;  /* 0x000000368c6e7824 */ /* 0x040fe200078e02ff */
[----:B------:R-:W-:Y:S01]  /*77f0*/  F2FP.SATFINITE.E4M3.F32.PACK_AB_MERGE_C R122, R25, R122, RZ ;  /* 0x0000007a197a723e */ /* 0x000fe200048070ff */
[----:B------:R-:W-:Y:S01]  /*7800*/  IMAD R114, R140, 0x38, RZ ;  /* 0x000000388c727824 */ /* 0x000fe200078e02ff */
[-C--:B------:R-:W-:Y:S01]  /*7810*/  IADD3 R34, P3, PT, R46, R107.reuse, RZ ;  /* 0x0000006b2e227210 */ /* 0x080fe20007f7e0ff */
[----:B------:R-:W-:Y:S01]  /*7820*/  IMAD R116, R140, 0x39, RZ ;  /* 0x000000398c747824 */ /* 0x000fe200078e02ff */
[----:B------:R-:W-:Y:S01]  /*7830*/  IADD3 R40, P6, PT, R52, R107, RZ ;  /* 0x0000006b34287210 */ /* 0x000fe20007fde0ff */
[C---:B------:R-:W-:Y:S01]  /*7840*/  IMAD R130, R140.reuse, 0x3a, RZ ;  /* 0x0000003a8c827824 */ /* 0x040fe200078e02ff */
[----:B------:R-:W-:Y:S01]  /*7850*/  F2FP.SATFINITE.E4M3.F32.PACK_AB_MERGE_C R120, R27, R120, RZ ;  /* 0x000000781b78723e */ /* 0x000fe200048070ff */
[----:B------:R-:W-:Y:S01]  /*7860*/  IMAD R136, R140, 0x3d, RZ ;  /* 0x0000003d8c887824 */ /* 0x000fe200078e02ff */
[----:B------:R-:W-:Y:S01]  /*7870*/  LEA.HI.X.SX32 R25, R36, R117, 0x1, P4 ;  /* 0x0000007524197211 */ /* 0x000fe200020f0eff */
[----:B------:R-:W-:Y:S01]  /*7880*/  IMAD R132, R140, 0x3b, RZ ;  /* 0x0000003b8c847824 */ /* 0x000fe200078e02ff */
[----:B------:R-:W-:Y:S01]  /*7890*/  IADD3 R36, P4, PT, R48, R107, RZ ;  /* 0x0000006b30247210 */ /* 0x000fe20007f9e0ff */
[----:B------:R-:W-:Y:S01]  /*78a0*/  IMAD R134, R140, 0x3c, RZ ;  /* 0x0000003c8c867824 */ /* 0x000fe200078e02ff */
[-C--:B------:R-:W-:Y:S01]  /*78b0*/  LEA.HI.X.SX32 R27, R38, R117.reuse, 0x1, P5 ;  /* 0x00000075261b7211 */ /* 0x080fe200028f0eff */
[----:B------:R-:W-:Y:S01]  /*78c0*/  IMAD R138, R140, 0x3e, RZ ;  /* 0x0000003e8c8a7824 */ /* 0x000fe200078e02ff */
[-C--:B------:R-:W-:Y:S01]  /*78d0*/  LEA.HI.X.SX32 R31, R42, R117.reuse, 0x1, P1 ;  /* 0x000000752a1f7211 */ /* 0x080fe200008f0eff */
[----:B------:R0:W-:Y:S01]  /*78e0*/  STG.E.U8 desc[UR26][R2.64], R123 ;  /* 0x0000007b02007986 */ /* 0x0001e2000c10111a */
[----:B------:R-:W-:Y:S01]  /*78f0*/  LEA.HI.X.SX32 R33, R44, R117, 0x1, P2 ;  /* 0x000000752c217211 */ /* 0x000fe200010f0eff */
[----:B------:R-:W1:Y:S01]  /*7900*/  LDCU UR4, c[0x0][0x3ec] ;  /* 0x00007d80ff0477ac */ /* 0x000e620008000800 */
[----:B------:R-:W-:-:S02]  /*7910*/  IADD3 R38, P5, PT, R50, R107, RZ ;  /* 0x0000006b32267210 */ /* 0x000fc40007fbe0ff */
[-C--:B------:R-:W-:Y:S02]  /*7920*/  IADD3 R42, P1, PT, R54, R107.reuse, RZ ;  /* 0x0000006b362a7210 */ /* 0x080fe40007f3e0ff */
[----:B------:R-:W-:Y:S02]  /*7930*/  IADD3 R44, P2, PT, R56, R107, RZ ;  /* 0x0000006b382c7210 */ /* 0x000fe40007f5e0ff */
[C---:B------:R-:W-:Y:S01]  /*7940*/  SHF.L.U32 R66, R140.reuse, 0x5, RZ ;  /* 0x000000058c427819 */ /* 0x040fe200000006ff */
[----:B------:R-:W-:Y:S01]  /*7950*/  IMAD R140, R140, 0x3f, RZ ;  /* 0x0000003f8c8c7824 */ /* 0x000fe200078e02ff */
[-C--:B------:R-:W-:Y:S02]  /*7960*/  LEA.HI.X.SX32 R35, R46, R117.reuse, 0x1, P3 ;  /* 0x000000752e237211 */ /* 0x080fe400018f0eff */
[----:B------:R-:W-:Y:S02]  /*7970*/  LEA.HI.X.SX32 R41, R52, R117, 0x1, P6 ;  /* 0x0000007534297211 */ /* 0x000fe400030f0eff */
[----:B------:R-:W-:-:S02]  /*7980*/  IADD3 R46, P3, PT, R58, R107, RZ ;  /* 0x0000006b3a2e7210 */ /* 0x000fc40007f7e0ff */
[----:B------:R-:W-:Y:S02]  /*7990*/  IADD3 R52, P6, PT, R64, R107, RZ ;  /* 0x0000006b40347210 */ /* 0x000fe40007fde0ff */
[----:B------:R-:W-:Y:S01]  /*79a0*/  LEA.HI.X.SX32 R37, R48, R117, 0x1, P4 ;  /* 0x0000007530257211 */ /* 0x000fe200020f0eff */
[----:B-1----:R-:W-:Y:S01]  /*79b0*/  UIMAD UR4, UR13, UR4, URZ ;  /* 0x000000040d0472a4 */ /* 0x002fe2000f8e02ff */
[----:B------:R-:W-:Y:S02]  /*79c0*/  IADD3 R48, P4, PT, R60, R107, RZ ;  /* 0x0000006b3c307210 */ /* 0x000fe40007f9e0ff */
[-C--:B------:R-:W-:Y:S01]  /*79d0*/  LEA.HI.X.SX32 R39, R50, R117.reuse, 0x1, P5 ;  /* 0x0000007532277211 */ /* 0x080fe200028f0eff */
[----:B------:R-:W-:Y:S01]  /*79e0*/  USHF.L.U32 UR6, UR4, 0x2, URZ ;  /* 0x0000000204067899 */ /* 0x000fe200080006ff */
[-C--:B------:R-:W-:Y:S01]  /*79f0*/  LEA.HI.X.SX32 R43, R54, R117.reuse, 0x1, P1 ;  /* 0x00000075362b7211 */ /* 0x080fe200008f0eff */
[----:B------:R-:W-:Y:S01]  /*7a00*/  UIMAD.WIDE UR4, UR4, 0x4, URZ ;  /* 0x00000004040478a5 */ /* 0x000fe2000f8e02ff */
[----:B------:R-:W-:-:S02]  /*7a10*/  LEA.HI.X.SX32 R45, R56, R117, 0x1, P2 ;  /* 0x00000075382d7211 */ /* 0x000fc400010f0eff */
[-C--:B------:R-:W-:Y:S02]  /*7a20*/  IADD3 R50, P5, PT, R62, R107.reuse, RZ ;  /* 0x0000006b3e327210 */ /* 0x080fe40007fbe0ff */
[-C--:B------:R-:W-:Y:S02]  /*7a30*/  IADD3 R54, P1, PT, R66, R107.reuse, RZ ;  /* 0x0000006b42367210 */ /* 0x080fe40007f3e0ff */
[----:B------:R-:W-:Y:S02]  /*7a40*/  IADD3 R56, P2, PT, R68, R107, RZ ;  /* 0x0000006b44387210 */ /* 0x000fe40007f5e0ff */
[-C--:B------:R-:W-:Y:S02]  /*7a50*/  LEA.HI.X.SX32 R47, R58, R117.reuse, 0x1, P3 ;  /* 0x000000753a2f7211 */ /* 0x080fe400018f0eff */
[----:B------:R-:W-:Y:S02]  /*7a60*/  LEA.HI.X.SX32 R53, R64, R117, 0x1, P6 ;  /* 0x0000007540357211 */ /* 0x000fe400030f0eff */
[----:B------:R-:W-:-:S02]  /*7a70*/  IADD3 R58, P3, PT, R70, R107, RZ ;  /* 0x0000006b463a7210 */ /* 0x000fc40007f7e0ff */
[----:B------:R-:W-:Y:S02]  /*7a80*/  IADD3 R64, P6, PT, R76, R107, RZ ;  /* 0x0000006b4c407210 */ /* 0x000fe40007fde0ff */
[----:B------:R-:W-:Y:S02]  /*7a90*/  LEA.HI.X.SX32 R49, R60, R117, 0x1, P4 ;  /* 0x000000753c317211 */ /* 0x000fe400020f0eff */
[----:B------:R-:W-:Y:S02]  /*7aa0*/  IADD3 R60, P4, PT, R72, R107, RZ ;  /* 0x0000006b483c7210 */ /* 0x000fe40007f9e0ff */
[-C--:B------:R-:W-:Y:S02]  /*7ab0*/  LEA.HI.X.SX32 R51, R62, R117.reuse, 0x1, P5 ;  /* 0x000000753e337211 */ /* 0x080fe400028f0eff */
[-C--:B------:R-:W-:Y:S02]  /*7ac0*/  LEA.HI.X.SX32 R55, R66, R117.reuse, 0x1, P1 ;  /* 0x0000007542377211 */ /* 0x080fe400008f0eff */
        /* <DEDUP_REMOVED lines=54> */
[----:B------:R-:W-:-:S02]  /*7e30*/  PRMT R130, R123, 0x9910, RZ ;  /* 0x000099107b827816 */ /* 0x000fc400000000ff */
[----:B------:R-:W-:Y:S02]  /*7e40*/  PRMT R136, R133, 0x9910, RZ ;  /* 0x0000991085887816 */ /* 0x000fe400000000ff */
[-C--:B------:R-:W-:Y:S02]  /*7e50*/  LEA.HI.X.SX32 R109, R132, R117.reuse, 0x1, P4 ;  /* 0x00000075846d7211 */ /* 0x080fe400020f0eff */
[----:B------:R-:W-:Y:S01]  /*7e60*/  PRMT R132, R119, 0x9910, RZ ;  /* 0x0000991077847816 */ /* 0x000fe200000000ff */
[----:B0-----:R-:W-:Y:S01]  /*7e70*/  IMAD.MOV.U32 R3, RZ, RZ, R136 ;  /* 0x000000ffff037224 */ /* 0x001fe200078e0088 */
[----:B------:R-:W-:Y:S02]  /*7e80*/  LEA.HI.X.SX32 R111, R134, R117, 0x1, P5 ;  /* 0x00000075866f7211 */ /* 0x000fe400028f0eff */
[----:B------:R-:W-:Y:S02]  /*7e90*/  SHF.R.S32.HI R130, RZ, 0x8, R130 ;  /* 0x00000008ff827819 */ /* 0x000fe40000011482 */
[----:B------:R-:W-:-:S02]  /*7ea0*/  PRMT R134, R129, 0x9910, RZ ;  /* 0x0000991081867816 */ /* 0x000fc400000000ff */
[----:B------:R-:W-:Y:S01]  /*7eb0*/  SHF.R.S32.HI R132, RZ, 0x8, R132 ;  /* 0x00000008ff847819 */ /* 0x000fe20000011484 */
[----:B------:R0:W-:Y:S01]  /*7ec0*/  STG.E.U8 desc[UR26][R4.64], R130 ;  /* 0x0000008204007986 */ /* 0x0001e2000c10111a */
[----:B------:R-:W-:Y:S02]  /*7ed0*/  SHF.R.S32.HI R134, RZ, 0x8, R134 ;  /* 0x00000008ff867819 */ /* 0x000fe40000011486 */
[----:B------:R-:W-:Y:S01]  /*7ee0*/  SHF.R.S32.HI R3, RZ, 0x8, R3 ;  /* 0x00000008ff037819 */ /* 0x000fe20000011403 */
[----:B------:R1:W-:Y:S01]  /*7ef0*/  STG.E.U8 desc[UR26][R6.64], R119 ;  /* 0x0000007706007986 */ /* 0x0003e2000c10111a */
[----:B------:R-:W-:Y:S02]  /*7f00*/  PRMT R2, R124, 0x9910, RZ ;  /* 0x000099107c027816 */ /* 0x000fe400000000ff */
[-C--:B------:R-:W-:Y:S01]  /*7f10*/  LEA.HI.X.SX32 R115, R138, R117.reuse, 0x1, P1 ;  /* 0x000000758a737211 */ /* 0x080fe200008f0eff */
[----:B------:R3:W-:Y:S01]  /*7f20*/  STG.E.U8 desc[UR26][R8.64], R132 ;  /* 0x0000008408007986 */ /* 0x0007e2000c10111a */
[----:B------:R-:W-:-:S02]  /*7f30*/  LEA.HI.X.SX32 R117, R140, R117, 0x1, P2 ;  /* 0x000000758c757211 */ /* 0x000fc400010f0eff */
[----:B0-----:R-:W-:Y:S01]  /*7f40*/  PRMT R5, R127, 0x9910, RZ ;  /* 0x000099107f057816 */ /* 0x001fe200000000ff */
[----:B------:R-:W-:Y:S01]  /*7f50*/  STG.E.U8 desc[UR26][R10.64], R129 ;  /* 0x000000810a007986 */ /* 0x000fe2000c10111a */
[----:B------:R-:W-:Y:S02]  /*7f60*/  PRMT R4, R122, 0x9910, RZ ;  /* 0x000099107a047816 */ /* 0x000fe400000000ff */
[----:B------:R-:W-:Y:S01]  /*7f70*/  SHF.R.S32.HI R5, RZ, 0x8, R5 ;  /* 0x00000008ff057819 */ /* 0x000fe20000011405 */
[----:B------:R-:W-:Y:S01]  /*7f80*/  STG.E.U8 desc[UR26][R12.64], R134 ;  /* 0x000000860c007986 */ /* 0x000fe2000c10111a */
[----:B-1----:R-:W-:Y:S01]  /*7f90*/  PRMT R7, R126, 0x9910, RZ ;  /* 0x000099107e077816 */ /* 0x002fe200000000ff */
[----:B---3--:R-:W0:Y:S02]  /*7fa0*/  LDC.64 R8, c[0x0][0x3a0] ;  /* 0x0000e800ff087b82 */ /* 0x008e240000000a00 */
[----:B------:R-:W-:Y:S01]  /*7fb0*/  STG.E.U8 desc[UR26][R14.64], R133 ;  /* 0x000000850e007986 */ /* 0x000fe2000c10111a */
[----:B------:R-:W-:-:S03]  /*7fc0*/  SHF.R.S32.HI R7, RZ, 0x8, R7 ;  /* 0x00000008ff077819 */ /* 0x000fc60000011407 */
[----:B------:R1:W-:Y:S04]  /*7fd0*/  STG.E.U8 desc[UR26][R16.64], R3 ;  /* 0x0000000310007986 */ /* 0x0003e8000c10111a */
[----:B------:R-:W-:Y:S04]  /*7fe0*/  STG.E.U8 desc[UR26][R18.64], R127 ;  /* 0x0000007f12007986 */ /* 0x000fe8000c10111a */
[----:B------:R3:W-:Y:S01]  /*7ff0*/  STG.E.U8 desc[UR26][R20.64], R5 ;  /* 0x0000000514007986 */ /* 0x0007e2000c10111a */
[----:B-1----:R-:W-:-:S03]  /*8000*/  SHF.R.S32.HI R3, RZ, 0x8, R2 ;  /* 0x00000008ff037819 */ /* 0x002fc60000011402 */
[----:B------:R-:W-:Y:S01]  /*8010*/  STG.E.U8 desc[UR26][R22.64], R126 ;  /* 0x0000007e16007986 */ /* 0x000fe2000c10111a */
[----:B------:R-:W-:Y:S02]  /*8020*/  MOV R2, R4 ;  /* 0x0000000400027202 */ /* 0x000fe40000000f00 */
[----:B------:R-:W-:Y:S01]  /*8030*/  PRMT R4, R120, 0x9910, RZ ;  /* 0x0000991078047816 */ /* 0x000fe200000000ff */
[----:B------:R1:W-:Y:S01]  /*8040*/  STG.E.U8 desc[UR26][R24.64], R7 ;  /* 0x0000000718007986 */ /* 0x0003e2000c10111a */
[----:B---3--:R-:W-:-:S03]  /*8050*/  SHF.R.S32.HI R5, RZ, 0x8, R2 ;  /* 0x00000008ff057819 */ /* 0x008fc60000011402 */
[----:B------:R-:W-:Y:S01]  /*8060*/  STG.E.U8 desc[UR26][R26.64], R124 ;  /* 0x0000007c1a007986 */ /* 0x000fe2000c10111a */
[----:B------:R-:W-:Y:S02]  /*8070*/  MOV R2, R4 ;  /* 0x0000000400027202 */ /* 0x000fe40000000f00 */
[----:B------:R-:W-:Y:S01]  /*8080*/  PRMT R4, R118, 0x9910, RZ ;  /* 0x0000991076047816 */ /* 0x000fe200000000ff */
        /* <DEDUP_REMOVED lines=12> */
[----:B------:R-:W-:Y:S01]  /*8150*/  IMAD.MOV.U32 R2, RZ, RZ, R4 ;  /* 0x000000ffff027224 */ /* 0x000fe200078e0004 */
[----:B------:R-:W-:Y:S01]  /*8160*/  PRMT R4, R161, 0x9910, RZ ;  /* 0x00009910a1047816 */ /* 0x000fe200000000ff */
[----:B------:R-:W-:Y:S04]  /*8170*/  STG.E.U8 desc[UR26][R38.64], R118 ;  /* 0x0000007626007986 */ /* 0x000fe8000c10111a */
[----:B------:R1:W-:Y:S01]  /*8180*/  STG.E.U8 desc[UR26][R40.64], R3 ;  /* 0x0000000328007986 */ /* 0x0003e2000c10111a */
[----:B---3--:R-:W-:Y:S02]  /*8190*/  SHF.R.S32.HI R7, RZ, 0x8, R2 ;  /* 0x00000008ff077819 */ /* 0x008fe40000011402 */
[----:B------:R-:W-:Y:S01]  /*81a0*/  MOV R2, R4 ;  /* 0x0000000400027202 */ /* 0x000fe20000000f00 */
[----:B------:R-:W-:Y:S01]  /*81b0*/  STG.E.U8 desc[UR26][R42.64], R165 ;  /* 0x000000a52a007986 */ /* 0x000fe2000c10111a */
[----:B------:R-:W-:-:S03]  /*81c0*/  PRMT R4, R159, 0x9910, RZ ;  /* 0x000099109f047816 */ /* 0x000fc600000000ff */
        /* <DEDUP_REMOVED lines=17> */
[----:B------:R-:W-:Y:S01]  /*82e0*/  IMAD.MOV.U32 R2, RZ, RZ, R4 ;  /* 0x000000ffff027224 */ /* 0x000fe200078e0004 */
[----:B------:R-:W-:Y:S01]  /*82f0*/  PRMT R4, R151, 0x9910, RZ ;  /* 0x0000991097047816 */ /* 0x000fe200000000ff */
[----:B------:R-:W-:Y:S04]  /*8300*/  STG.E.U8 desc[UR26][R58.64], R157 ;  /* 0x0000009d3a007986 */ /* 0x000fe8000c10111a */
[----:B------:R3:W-:Y:S01]  /*8310*/  STG.E.U8 desc[UR26][R60.64], R7 ;  /* 0x000000073c007986 */ /* 0x0007e2000c10111a */
[----:B-1----:R-:W-:Y:S02]  /*8320*/  SHF.R.S32.HI R5, RZ, 0x8, R2 ;  /* 0x00000008ff057819 */ /* 0x002fe40000011402 */
[----:B------:R-:W-:Y:S01]  /*8330*/  MOV R2, R4 ;  /* 0x0000000400027202 */ /* 0x000fe20000000f00 */
[----:B------:R-:W-:Y:S01]  /*8340*/  STG.E.U8 desc[UR26][R62.64], R155 ;  /* 0x0000009b3e007986 */ /* 0x000fe2000c10111a */
[----:B------:R-:W-:-:S03]  /*8350*/  PRMT R4, R149, 0x9910, RZ ;  /* 0x0000991095047816 */ /* 0x000fc600000000ff */
        /* <DEDUP_REMOVED lines=33> */
[----:B------:R-:W-:-:S03]  /*8570*/  PRMT R2, R137, 0x9910, RZ ;  /* 0x0000991089027816 */ /* 0x000fc600000000ff */
[----:B------:R3:W-:Y:S01]  /*8580*/  STG.E.U8 desc[UR26][R92.64], R5 ;  /* 0x000000055c007986 */ /* 0x0007e2000c10111a */
[----:B-1----:R-:W-:-:S03]  /*8590*/  SHF.R.S32.HI R3, RZ, 0x8, R2 ;  /* 0x00000008ff037819 */ /* 0x002fc60000011402 */
[----:B------:R-:W-:Y:S01]  /*85a0*/  STG.E.U8 desc[UR26][R94.64], R139 ;  /* 0x0000008b5e007986 */ /* 0x000fe2000c10111a */
[----:B------:R-:W-:-:S03]  /*85b0*/  PRMT R2, R135, 0x9910, RZ ;  /* 0x0000991087027816 */ /* 0x000fc600000000ff */
[----:B------:R1:W-:Y:S01]  /*85c0*/  STG.E.U8 desc[UR26][R96.64], R7 ;  /* 0x0000000760007986 */ /* 0x0003e2000c10111a */
[----:B---3--:R-:W-:-:S03]  /*85d0*/  MOV R5, R4 ;  /* 0x0000000400057202 */ /* 0x008fc60000000f00 */
[----:B------:R-:W-:Y:S01]  /*85e0*/  STG.E.U8 desc[UR26][R98.64], R137 ;  /* 0x0000008962007986 */ /* 0x000fe2000c10111a */
[----:B------:R-:W-:Y:S02]  /*85f0*/  PRMT R4, R121, 0x9910, RZ ;  /* 0x0000991079047816 */ /* 0x000fe400000000ff */
[----:B------:R-:W-:Y:S01]  /*8600*/  SHF.R.S32.HI R5, RZ, 0x8, R5 ;  /* 0x00000008ff057819 */ /* 0x000fe20000011405 */
[----:B------:R3:W-:Y:S01]  /*8610*/  STG.E.U8 desc[UR26][R100.64], R3 ;  /* 0x0000000364007986 */ /* 0x0007e2000c10111a */
[----:B-1----:R-:W-:-:S03]  /*8620*/  SHF.R.S32.HI R7, RZ, 0x8, R2 ;  /* 0x00000008ff077819 */ /* 0x002fc60000011402 */
[----:B------:R-:W-:Y:S01]  /*8630*/  STG.E.U8 desc[UR26][R102.64], R125 ;  /* 0x0000007d66007986 */ /* 0x000fe2000c10111a */
[----:B------:R-:W-:-:S03]  /*8640*/  PRMT R2, R131, 0x9910, RZ ;  /* 0x0000991083027816 */ /* 0x000fc600000000ff */
[----:B------:R1:W-:Y:S01]  /*8650*/  STG.E.U8 desc[UR26][R104.64], R5 ;  /* 0x0000000568007986 */ /* 0x0003e2000c10111a */
[----:B---3--:R-:W-:-:S03]  /*8660*/  SHF.L.U32 R3, R0, 0x2, RZ ;  /* 0x0000000200037819 */ /* 0x008fc600000006ff */
[----:B------:R-:W-:Y:S01]  /*8670*/  STG.E.U8 desc[UR26][R106.64], R135 ;  /* 0x000000876a007986 */ /* 0x000fe2000c10111a */
[----:B------:R-:W-:-:S03]  /*8680*/  IMAD.HI R0, R0, 0x4, RZ ;  /* 0x0000000400007827 */ /* 0x000fc600078e02ff */
[----:B------:R3:W-:Y:S01]  /*8690*/  STG.E.U8 desc[UR26][R108.64], R7 ;  /* 0x000000076c007986 */ /* 0x0007e2000c10111a */
[----:B-1----:R-:W-:-:S03]  /*86a0*/  SHF.R.S32.HI R5, RZ, 0x8, R2 ;  /* 0x00000008ff057819 */ /* 0x002fc60000011402 */
[----:B------:R1:W-:Y:S01]  /*86b0*/  STG.E.U8 desc[UR26][R110.64], R131 ;  /* 0x000000836e007986 */ /* 0x0003e2000c10111a */
[----:B0-----:R-:W-:-:S03]  /*86c0*/  IADD3 R2, P1, P2, R3, UR6, R8 ;  /* 0x0000000603027c10 */ /* 0x001fc6000fa3e008 */
[----:B------:R1:W-:Y:S01]  /*86d0*/  STG.E.U8 desc[UR26][R112.64], R5 ;  /* 0x0000000570007986 */ /* 0x0003e2000c10111a */
[----:B------:R-:W-:Y:S01]  /*86e0*/  IADD3.X R3, PT, PT, R0, UR5, R9, P1, P2 ;  /* 0x0000000500037c10 */ /* 0x000fe20008fe4409 */
[----:B---3--:R-:W-:Y:S02]  /*86f0*/  IMAD.MOV.U32 R7, RZ, RZ, R4 ;  /* 0x000000ffff077224 */ /* 0x008fe400078e0004 */
[----:B------:R1:W-:Y:S03]  /*8700*/  STG.E.U8 desc[UR26][R114.64], R121 ;  /* 0x0000007972007986 */ /* 0x0003e6000c10111a */
[----:B------:R-:W-:-:S05]  /*8710*/  SHF.R.S32.HI R7, RZ, 0x8, R7 ;  /* 0x00000008ff077819 */ /* 0x000fca0000011407 */
[----:B------:R1:W-:Y:S04]  /*8720*/  STG.E.U8 desc[UR26][R116.64], R7 ;  /* 0x0000000774007986 */ /* 0x0003e8000c10111a */
[----:B------:R1:W-:Y:S01]  /*8730*/  STG.E desc[UR26][R2.64], R128 ;  /* 0x0000008002007986 */ /* 0x0003e2000c10191a */
[----:B--2---:R-:W-:Y:S06]  /*8740*/  BAR.SYNC.DEFER_BLOCKING 0x0 ;  /* 0x0000000000007b1d */ /* 0x004fec0000010000 */
[----:B------:R-:W-:Y:S05]  /*8750*/  @P0 BRA `(.L_x_19) ;  /* 0x0000000000a00947 */ /* 0x000fea0003800000 */
[----:B------:R-:W0:Y:S01]  /*8760*/  S2UR UR5, SR_CgaCtaId ;  /* 0x00000000000579c3 */ /* 0x000e220000008800 */
[----:B------:R-:W-:Y:S01]  /*8770*/  NOP ;  /* 0x0000000000007918 */ /* 0x000fe20000000000 */
[----:B------:R-:W-:Y:S01]  /*8780*/  UMOV UR4, 0x50 ;  /* 0x0000005000047882 */ /* 0x000fe20000000000 */
[----:B------:R-:W-:Y:S02]  /*8790*/  MOV R0, UR30 ;  /* 0x0000001e00007c02 */ /* 0x000fe40008000f00 */
[----:B-1----:R-:W-:Y:S02]  /*87a0*/  MOV R3, 0xf ;  /* 0x0000000f00037802 */ /* 0x002fe40000000f00 */
[----:B------:R-:W-:Y:S02]  /*87b0*/  LOP3.LUT R0, R0, 0xffff, RZ, 0xc0, !PT ;  /* 0x0000ffff00007812 */ /* 0x000fe400078ec0ff */
[----:B------:R-:W-:Y:S02]  /*87c0*/  MOV R7, 0x1 ;  /* 0x0000000100077802 */ /* 0x000fe40000000f00 */
[----:B------:R-:W-:-:S04]  /*87d0*/  SHF.R.U32.HI R0, RZ, 0x5, R0 ;  /* 0x00000005ff007819 */ /* 0x000fc80000011600 */
[----:B------:R-:W-:Y:S02]  /*87e0*/  IADD3 R2, PT, PT, R0, 0x10, RZ ;  /* 0x0000001000027810 */ /* 0x000fe40007ffe0ff */
[----:B------:R-:W-:Y:S01]  /*87f0*/  SHF.L.U32 R0, R3, R0, RZ ;  /* 0x0000000003007219 */ /* 0x000fe200000006ff */
[----:B0-----:R-:W-:Y:S01]  /*8800*/  ULEA UR6, UR5, UR4, 0x18 ;  /* 0x0000000405067291 */ /* 0x001fe2000f8ec0ff */
[----:B------:R-:W-:-:S04]  /*8810*/  SHF.L.U32 R3, R7, R2, RZ ;  /* 0x0000000207037219 */ /* 0x000fc800000006ff */
[----:B------:R-:W-:-:S04]  /*8820*/  LOP3.LUT R0, R3, R0, RZ, 0xfc, !PT ;  /* 0x0000000003007212 */ /* 0x000fc800078efcff */
[----:B------:R-:W0:Y:S01]  /*8830*/  LDS R5, [UR6] ;  /* 0x00000006ff057984 */ /* 0x000e220008000800 */
[C---:B------:R-:W-:Y:S02]  /*8840*/  LOP3.LUT R2, R0.reuse, 0xffff, RZ, 0xc0, !PT ;  /* 0x0000ffff00027812 */ /* 0x040fe400078ec0ff */
[----:B0-----:R-:W-:-:S04]  /*8850*/  LOP3.LUT R3, R0, 0xffff, R5, 0x80, !PT ;  /* 0x0000ffff00037812 */ /* 0x001fc800078e8005 */
[----:B------:R-:W-:-:S13]  /*8860*/  ISETP.NE.AND P0, PT, R3, R2, PT ;  /* 0x000000020300720c */ /* 0x000fda0003f05270 */
[----:B------:R-:W-:Y:S05]  /*8870*/  @P0 BRA `(.L_x_20) ;  /* 0x0000000000500947 */ /* 0x000fea0003800000 */
[----:B------:R-:W-:Y:S02]  /*8880*/  SHF.R.U32.HI R5, RZ, 0x10, R5 ;  /* 0x00000010ff057819 */ /* 0x000fe40000011605 */
[----:B------:R-:W-:-:S04]  /*8890*/  SHF.R.U32.HI R2, RZ, 0x10, R0 ;  /* 0x00000010ff027819 */ /* 0x000fc80000011600 */
[----:B------:R-:W-:-:S04]  /*88a0*/  LOP3.LUT R5, R5, R2, RZ, 0xc0, !PT ;  /* 0x0000000205057212 */ /* 0x000fc800078ec0ff */
[----:B------:R-:W-:-:S13]  /*88b0*/  ISETP.NE.AND P0, PT, R5, R2, PT ;  /* 0x000000020500720c */ /* 0x000fda0003f05270 */
[----:B------:R-:W-:Y:S05]  /*88c0*/  @P0 BRA `(.L_x_21) ;  /* 0x0000000000300947 */ /* 0x000fea0003800000 */
[----:B------:R-:W-:Y:S01]  /*88d0*/  R2UR UR4, R0 ;  /* 0x00000000000472ca */ /* 0x000fe200000e0000 */
[----:B------:R-:W-:Y:S01]  /*88e0*/  VOTEU.ANY UR5, UPT, PT ;  /* 0x0000000000057886 */ /* 0x000fe200038e0100 */
[----:B------:R-:W0:Y:S01]  /*88f0*/  S2R R0, SR_LANEID ;  /* 0x0000000000007919 */ /* 0x000e220000000000 */
[----:B------:R-:W-:-:S10]  /*8900*/  UFLO.U32 UR5, UR5 ;  /* 0x00000005000572bd */ /* 0x000fd400080e0000 */
[----:B------:R-:W-:-:S06]  /*8910*/  ULOP3.LUT UR4, URZ, UR4, URZ, 0x33, !UPT ;  /* 0x00000004ff047292 */ /* 0x000fcc000f8e33ff */
[----:B------:R-:W-:-:S04]  /*8920*/  IMAD.U32 R2, RZ, RZ, UR4 ;  /* 0x00000004ff027e24 */ /* 0x000fc8000f8e00ff */
[----:B------:R-:W1:Y:S02]  /*8930*/  REDUX UR7, R2 ;  /* 0x00000000020773c4 */ /* 0x000e640000000000 */
[----:B------:R2:W-:Y:S01]  /*8940*/  UTCATOMSWS.AND URZ, UR4 ;  /* 0x0000000400ff79e3 */ /* 0x0005e20008000000 */
[----:B0-----:R-:W-:Y:S02]  /*8950*/  ISETP.EQ.U32.AND P0, PT, R0, UR5, PT ;  /* 0x0000000500007c0c */ /* 0x001fe4000bf02070 */
[----:B-1----:R-:W-:-:S11]  /*8960*/  MOV R0, UR7 ;  /* 0x0000000700007c02 */ /* 0x002fd60008000f00 */
[----:B------:R2:W-:Y:S01]  /*8970*/  @P0 ATOMS.AND RZ, [UR6], R0 ;  /* 0x00000000ffff098c */ /* 0x0005e2000a800006 */
[----:B------:R-:W-:Y:S05]  /*8980*/  BRA `(.L_x_19) ;  /* 0x0000000000147947 */ /* 0x000fea0003800000 */
.L_x_21:
[----:B------:R-:W-:-:S07]  /*8990*/  MOV R2, 0x89b0 ;  /* 0x000089b000027802 */ /* 0x000fce0000000f00 */
[----:B------:R-:W-:Y:S05]  /*89a0*/  CALL.REL.NOINC `($__internal_0_$__cuda_sm10x_tcgen05_guardrail_trap_col_being_dealloced_not_returned_by_alloc) ;  /* 0x0000000000447944 */ /* 0x000fea0003c00000 */
[----:B------:R-:W-:Y:S05]  /*89b0*/  BRA `(.L_x_19) ;  /* 0x0000000000087947 */ /* 0x000fea0003800000 */
.L_x_20:
[----:B------:R-:W-:-:S07]  /*89c0*/  MOV R2, 0x89e0 ;  /* 0x000089e000027802 */ /* 0x000fce0000000f00 */
[----:B------:R-:W-:Y:S05]  /*89d0*/  CALL.REL.NOINC `($__internal_2_$__cuda_sm10x_tcgen05_guardrail_trap_unallocated_columns_being_dealloced) ;  /* 0x0000000000507944 */ /* 0x000fea0003c00000 */
.L_x_19:
[----:B------:R-:W-:Y:S01]  /*89e0*/  NOP ;  /* 0x0000000000007918 */ /* 0x000fe20000000000 */
[----:B--2---:R-:W-:Y:S05]  /*89f0*/  EXIT ;  /* 0x000000000000794d */ /* 0x004fea0003800000 */
.L_x_8:
[----:B------:R-:W1:Y:S02]  /*8a00*/  SYNCS.PHASECHK.TRANS64.TRYWAIT P4, [UR12+0x3800], RZ ;  /* 0x003800ffff0075a7 */ /* 0x000e64000808110c */
[----:B-1----:R-:W-:Y:S05]  /*8a10*/  @!P4 BRA `(.L_x_8) ;  /* 0xfffffffc00f8c947 */ /* 0x002fea000383ffff */
[----:B------:R-:W-:Y:S05]  /*8a20*/  BRA `(.L_x_7) ;  /* 0xffffff9c00847947 */ /* 0x000fea000383ffff */
.L_x_13:
[----:B------:R-:W1:Y:S02]  /*8a30*/  SYNCS.PHASECHK.TRANS64.TRYWAIT P2, [UR12+0x4810], RZ ;  /* 0x004810ffff0075a7 */ /* 0x000e64000804110c */
[----:B-1----:R-:W-:Y:S05]  /*8a40*/  @!P2 BRA `(.L_x_13) ;  /* 0xfffffffc00f8a947 */ /* 0x002fea000383ffff */
[----:B------:R-:W-:Y:S05]  /*8a50*/  BRA `(.L_x_22) ;  /* 0xffffffbc00807947 */ /* 0x000fea000383ffff */
.L_x_14:
[----:B------:R-:W1:Y:S02]  /*8a60*/  SYNCS.PHASECHK.TRANS64.TRYWAIT P2, [UR16], R4 ;  /* 0x00000004ff0075a7 */ /* 0x000e640008041110 */
[----:B-1----:R-:W-:Y:S05]  /*8a70*/  @!P2 BRA `(.L_x_14) ;  /* 0xfffffffc00f8a947 */ /* 0x002fea000383ffff */
[----:B------:R-:W-:Y:S05]  /*8a80*/  BRA `(.L_x_23) ;  /* 0xffffffbc009c7947 */ /* 0x000fea000383ffff */
.L_x_18:
[----:B------:R-:W1:Y:S02]  /*8a90*/  SYNCS.PHASECHK.TRANS64.TRYWAIT P2, [UR16], R3 ;  /* 0x00000003ff0075a7 */ /* 0x000e640008041110 */
[----:B-1----:R-:W-:Y:S05]  /*8aa0*/  @!P2 BRA `(.L_x_18) ;  /* 0xfffffffc00f8a947 */ /* 0x002fea000383ffff */
[----:B------:R-:W-:Y:S05]  /*8ab0*/  BRA `(.L_x_17) ;  /* 0xffffffd400507947 */ /* 0x000fea000383ffff */
        .weak           $__internal_0_$__cuda_sm10x_tcgen05_guardrail_trap_col_being_dealloced_not_returned_by_alloc
        .type           $__internal_0_$__cuda_sm10x_tcgen05_guardrail_trap_col_being_dealloced_not_returned_by_alloc,@function
        .size           $__internal_0_$__cuda_sm10x_tcgen05_guardrail_trap_col_being_dealloced_not_returned_by_alloc,($__internal_1_$__cuda_sm10x_tcgen05_guardrail_trap_phase_invalid_during_alloc - $__internal_0_$__cuda_sm10x_tcgen05_guardrail_trap_col_being_dealloced_not_returned_by_alloc)
$__internal_0_$__cuda_sm10x_tcgen05_guardrail_trap_col_being_dealloced_not_returned_by_alloc:
[----:B------:R-:W-:Y:S05]  /*8ac0*/  BPT.TRAP 0x1 ;  /* 0x000000040000795c */ /* 0x000fea0000300000 */
[----:B------:R-:W-:-:S04]  /*8ad0*/  HFMA2 R3, -RZ, RZ, 0, 0 ;  /* 0x00000000ff037431 */ /* 0x000fc800000001ff */
[----:B------:R-:W-:Y:S05]  /*8ae0*/  RET.REL.NODEC R2 `(attn_fwd) ;  /* 0xffffff7402447950 */ /* 0x000fea0003c3ffff */
        .weak           $__internal_1_$__cuda_sm10x_tcgen05_guardrail_trap_phase_invalid_during_alloc
        .type           $__internal_1_$__cuda_sm10x_tcgen05_guardrail_trap_phase_invalid_during_alloc,@function
        .size           $__internal_1_$__cuda_sm10x_tcgen05_guardrail_trap_phase_invalid_during_alloc,($__internal_2_$__cuda_sm10x_tcgen05_guardrail_trap_unallocated_columns_being_dealloced - $__internal_1_$__cuda_sm10x_tcgen05_guardrail_trap_phase_invalid_during_alloc)
$__internal_1_$__cuda_sm10x_tcgen05_guardrail_trap_phase_invalid_during_alloc:
[----:B------:R-:W-:Y:S05]  /*8af0*/  BPT.TRAP 0x1 ;  /* 0x000000040000795c */ /* 0x000fea0000300000 */
[----:B------:R-:W-:-:S04]  /*8b00*/  MOV R3, 0x0 ;  /* 0x0000000000037802 */ /* 0x000fc80000000f00 */
[----:B------:R-:W-:Y:S05]  /*8b10*/  RET.REL.NODEC R2 `(attn_fwd) ;  /* 0xffffff7402387950 */ /* 0x000fea0003c3ffff */
        .weak           $__internal_2_$__cuda_sm10x_tcgen05_guardrail_trap_unallocated_columns_being_dealloced
        .type           $__internal_2_$__cuda_sm10x_tcgen05_guardrail_trap_unallocated_columns_being_dealloced,@function
        .size           $__internal_2_$__cuda_sm10x_tcgen05_guardrail_trap_unallocated_columns_being_dealloced,(.L_x_27 - $__internal_2_$__cuda_sm10x_tcgen05_guardrail_trap_unallocated_columns_being_dealloced)
$__internal_2_$__cuda_sm10x_tcgen05_guardrail_trap_unallocated_columns_being_dealloced:
[----:B------:R-:W-:Y:S05]  /*8b20*/  BPT.TRAP 0x1 ;  /* 0x000000040000795c */ /* 0x000fea0000300000 */
[----:B------:R-:W-:-:S04]  /*8b30*/  HFMA2 R3, -RZ, RZ, 0, 0 ;  /* 0x00000000ff037431 */ /* 0x000fc800000001ff */
[----:B------:R-:W-:Y:S05]  /*8b40*/  RET.REL.NODEC R2 `(attn_fwd) ;  /* 0xffffff74022c7950 */ /* 0x000fea0003c3ffff */
.L_x_24:
[----:B------:R-:W-:-:S00]  /*8b50*/  BRA `(.L_x_24) ;  /* 0xfffffffc00fc7947 */ /* 0x000fc0000383ffff */
[----:B------:R-:W-:-:S00]  /*8b60*/  NOP ;  /* 0x0000000000007918 */ /* 0x000fc00000000000 */
        /* <DEDUP_REMOVED lines=9> */
.L_x_27:


//--------------------- .nv.global.init           --------------------------
	.section	.nv.global.init,"aw",@progbits
.nv.global.init:
	.type		_$_str,@object
	.size		_$_str,(.L_3 - _$_str)
_$_str:
        /*0000*/ 	.byte	0x5f, 0x5f, 0x43, 0x55, 0x44, 0x41, 0x5f, 0x46, 0x54, 0x5a, 0x00
.L_3:


//--------------------- .nv.shared.attn_fwd       --------------------------
	.section	.nv.shared.attn_fwd,"aw",@nobits
	.sectionflags	@""
	.align	16
	.zero		1024


//--------------------- .nv.shared.reserved.0     --------------------------
	.section	.nv.shared.reserved.0,"aw",@nobits
	.align	8
	.weak		__nv_reservedSMEM_offset_0_alias
	.size		__nv_reservedSMEM_offset_0_alias, 0, 64
	.other		__nv_reservedSMEM_offset_0_alias,@"STO_CUDA_RESERVED_SHARED STV_DEFAULT"
__nv_reservedSMEM_offset_0_alias:
	.zero		0
.nv.shared.reserved.0:
	.zero		64
	.weak		__nv_reservedSMEM_allocation_phase
	.type		__nv_reservedSMEM_allocation_phase,@object
	.size		__nv_reservedSMEM_allocation_phase,(.L_0 - __nv_reservedSMEM_allocation_phase)
__nv_reservedSMEM_allocation_phase:
	.zero		1
.L_0:
	.zero		7
	.weak		__nv_reservedSMEM_devtool_atexit_pc
	.type		__nv_reservedSMEM_devtool_atexit_pc,@object
	.size		__nv_reservedSMEM_devtool_atexit_pc,(__nv_reservedSMEM_allocation_mask - __nv_reservedSMEM_devtool_atexit_pc)
__nv_reservedSMEM_devtool_atexit_pc:
	.zero		8
	.weak		__nv_reservedSMEM_allocation_mask
	.type		__nv_reservedSMEM_allocation_mask,@object
	.size		__nv_reservedSMEM_allocation_mask,(.L_2 - __nv_reservedSMEM_allocation_mask)
__nv_reservedSMEM_allocation_mask:
	.zero		4
.L_2:


//--------------------- .nv.constant0.attn_fwd    --------------------------
	.section	.nv.constant0.attn_fwd,"a",@progbits
	.sectionflags	@""
	.align	4
.nv.constant0.attn_fwd:
	.zero		1032


//--------------------- SYMBOLS --------------------------

	.type		.nv.reservedSmem.offset0,@object
	.size		.nv.reservedSmem.offset0,0x4
	.type		.nv.reservedSmem.cap,@object
	.size		.nv.reservedSmem.cap,0x4
